//
// Generated by NVIDIA NVVM Compiler
//
// Compiler Build ID: CL-36424714
// Cuda compilation tools, release 13.0, V13.0.88
// Based on NVVM 20.0.0
//

.version 9.0
.target sm_100
.address_size 64

	// .globl	_ZN3GPU16addInPlaceKernelI6float2EEvPT_S3_

.visible .entry _ZN3GPU16addInPlaceKernelI6float2EEvPT_S3_(
	.param .u64 .ptr .align 1 _ZN3GPU16addInPlaceKernelI6float2EEvPT_S3__param_0,
	.param .u64 .ptr .align 1 _ZN3GPU16addInPlaceKernelI6float2EEvPT_S3__param_1
)
{
	.reg .b32 	%f<7>;
	.reg .b64 	%rd<5>;

	ld.param.u64 	%rd1, [_ZN3GPU16addInPlaceKernelI6float2EEvPT_S3__param_0];
	ld.param.u64 	%rd2, [_ZN3GPU16addInPlaceKernelI6float2EEvPT_S3__param_1];
	cvta.to.global.u64 	%rd3, %rd1;
	cvta.to.global.u64 	%rd4, %rd2;
	ld.global.nc.v2.f32 	{%f1, %f2}, [%rd4];
	ld.global.v2.f32 	{%f3, %f4}, [%rd3];
	add.f32 	%f5, %f1, %f3;
	add.f32 	%f6, %f2, %f4;
	st.global.v2.f32 	[%rd3], {%f5, %f6};
	ret;

}
	// .globl	_ZN3GPU16addInPlaceKernelI7double2EEvPT_S3_
.visible .entry _ZN3GPU16addInPlaceKernelI7double2EEvPT_S3_(
	.param .u64 .ptr .align 1 _ZN3GPU16addInPlaceKernelI7double2EEvPT_S3__param_0,
	.param .u64 .ptr .align 1 _ZN3GPU16addInPlaceKernelI7double2EEvPT_S3__param_1
)
{
	.reg .b64 	%rd<5>;
	.reg .b64 	%fd<7>;

	ld.param.u64 	%rd1, [_ZN3GPU16addInPlaceKernelI7double2EEvPT_S3__param_0];
	ld.param.u64 	%rd2, [_ZN3GPU16addInPlaceKernelI7double2EEvPT_S3__param_1];
	cvta.to.global.u64 	%rd3, %rd1;
	cvta.to.global.u64 	%rd4, %rd2;
	ld.global.nc.v2.f64 	{%fd1, %fd2}, [%rd4];
	ld.global.v2.f64 	{%fd3, %fd4}, [%rd3];
	add.f64 	%fd5, %fd1, %fd3;
	add.f64 	%fd6, %fd2, %fd4;
	st.global.v2.f64 	[%rd3], {%fd5, %fd6};
	ret;

}
	// .globl	_ZN3GPU18divideByRealKernelI6float2fEEvPT_PKT0_S3_i
.visible .entry _ZN3GPU18divideByRealKernelI6float2fEEvPT_PKT0_S3_i(
	.param .u64 .ptr .align 1 _ZN3GPU18divideByRealKernelI6float2fEEvPT_PKT0_S3_i_param_0,
	.param .u64 .ptr .align 1 _ZN3GPU18divideByRealKernelI6float2fEEvPT_PKT0_S3_i_param_1,
	.param .u64 .ptr .align 1 _ZN3GPU18divideByRealKernelI6float2fEEvPT_PKT0_S3_i_param_2,
	.param .u32 _ZN3GPU18divideByRealKernelI6float2fEEvPT_PKT0_S3_i_param_3
)
{
	.reg .pred 	%p<3>;
	.reg .b32 	%r<11>;
	.reg .b32 	%f<6>;
	.reg .b64 	%rd<10>;

	ld.param.u64 	%rd3, [_ZN3GPU18divideByRealKernelI6float2fEEvPT_PKT0_S3_i_param_0];
	ld.param.u64 	%rd5, [_ZN3GPU18divideByRealKernelI6float2fEEvPT_PKT0_S3_i_param_1];
	ld.param.u64 	%rd4, [_ZN3GPU18divideByRealKernelI6float2fEEvPT_PKT0_S3_i_param_2];
	ld.param.u32 	%r6, [_ZN3GPU18divideByRealKernelI6float2fEEvPT_PKT0_S3_i_param_3];
	cvta.to.global.u64 	%rd6, %rd5;
	ld.global.nc.f32 	%f1, [%rd6];
	mov.u32 	%r1, %ntid.x;
	mov.u32 	%r7, %ctaid.x;
	mov.u32 	%r8, %tid.x;
	mad.lo.s32 	%r10, %r1, %r7, %r8;
	setp.ge.s32 	%p1, %r10, %r6;
	@%p1 bra 	$L__BB2_3;
	mov.u32 	%r9, %nctaid.x;
	mul.lo.s32 	%r3, %r1, %r9;
	cvta.to.global.u64 	%rd1, %rd3;
	cvta.to.global.u64 	%rd2, %rd4;
$L__BB2_2:
	mul.wide.s32 	%rd7, %r10, 8;
	add.s64 	%rd8, %rd1, %rd7;
	ld.global.nc.v2.f32 	{%f2, %f3}, [%rd8];
	div.rn.f32 	%f4, %f2, %f1;
	add.s64 	%rd9, %rd2, %rd7;
	div.rn.f32 	%f5, %f3, %f1;
	st.global.v2.f32 	[%rd9], {%f4, %f5};
	add.s32 	%r10, %r10, %r3;
	setp.lt.s32 	%p2, %r10, %r6;
	@%p2 bra 	$L__BB2_2;
$L__BB2_3:
	ret;

}
	// .globl	_ZN3GPU18divideByRealKernelI7double2dEEvPT_PKT0_S3_i
.visible .entry _ZN3GPU18divideByRealKernelI7double2dEEvPT_PKT0_S3_i(
	.param .u64 .ptr .align 1 _ZN3GPU18divideByRealKernelI7double2dEEvPT_PKT0_S3_i_param_0,
	.param .u64 .ptr .align 1 _ZN3GPU18divideByRealKernelI7double2dEEvPT_PKT0_S3_i_param_1,
	.param .u64 .ptr .align 1 _ZN3GPU18divideByRealKernelI7double2dEEvPT_PKT0_S3_i_param_2,
	.param .u32 _ZN3GPU18divideByRealKernelI7double2dEEvPT_PKT0_S3_i_param_3
)
{
	.reg .pred 	%p<3>;
	.reg .b32 	%r<11>;
	.reg .b64 	%rd<10>;
	.reg .b64 	%fd<6>;

	ld.param.u64 	%rd4, [_ZN3GPU18divideByRealKernelI7double2dEEvPT_PKT0_S3_i_param_0];
	ld.param.u64 	%rd6, [_ZN3GPU18divideByRealKernelI7double2dEEvPT_PKT0_S3_i_param_1];
	ld.param.u64 	%rd5, [_ZN3GPU18divideByRealKernelI7double2dEEvPT_PKT0_S3_i_param_2];
	ld.param.u32 	%r6, [_ZN3GPU18divideByRealKernelI7double2dEEvPT_PKT0_S3_i_param_3];
	cvta.to.global.u64 	%rd1, %rd6;
	mov.u32 	%r1, %ntid.x;
	mov.u32 	%r7, %ctaid.x;
	mov.u32 	%r8, %tid.x;
	mad.lo.s32 	%r10, %r1, %r7, %r8;
	setp.ge.s32 	%p1, %r10, %r6;
	@%p1 bra 	$L__BB3_3;
	ld.global.nc.f64 	%fd1, [%rd1];
	mov.u32 	%r9, %nctaid.x;
	mul.lo.s32 	%r3, %r1, %r9;
	cvta.to.global.u64 	%rd2, %rd4;
	cvta.to.global.u64 	%rd3, %rd5;
$L__BB3_2:
	mul.wide.s32 	%rd7, %r10, 16;
	add.s64 	%rd8, %rd2, %rd7;
	ld.global.nc.v2.f64 	{%fd2, %fd3}, [%rd8];
	div.rn.f64 	%fd4, %fd2, %fd1;
	add.s64 	%rd9, %rd3, %rd7;
	div.rn.f64 	%fd5, %fd3, %fd1;
	st.global.v2.f64 	[%rd9], {%fd4, %fd5};
	add.s32 	%r10, %r10, %r3;
	setp.lt.s32 	%p2, %r10, %r6;
	@%p2 bra 	$L__BB3_2;
$L__BB3_3:
	ret;

}
	// .globl	_ZN3GPU20eigshNormalizeKernelI6float2EEvPT_S3_iPKS2_S5_
.visible .entry _ZN3GPU20eigshNormalizeKernelI6float2EEvPT_S3_iPKS2_S5_(
	.param .u64 .ptr .align 1 _ZN3GPU20eigshNormalizeKernelI6float2EEvPT_S3_iPKS2_S5__param_0,
	.param .u64 .ptr .align 1 _ZN3GPU20eigshNormalizeKernelI6float2EEvPT_S3_iPKS2_S5__param_1,
	.param .u32 _ZN3GPU20eigshNormalizeKernelI6float2EEvPT_S3_iPKS2_S5__param_2,
	.param .u64 .ptr .align 1 _ZN3GPU20eigshNormalizeKernelI6float2EEvPT_S3_iPKS2_S5__param_3,
	.param .u64 .ptr .align 1 _ZN3GPU20eigshNormalizeKernelI6float2EEvPT_S3_iPKS2_S5__param_4
)
{
	.reg .pred 	%p<3>;
	.reg .b32 	%r<11>;
	.reg .b32 	%f<6>;
	.reg .b64 	%rd<13>;

	ld.param.u64 	%rd4, [_ZN3GPU20eigshNormalizeKernelI6float2EEvPT_S3_iPKS2_S5__param_0];
	ld.param.u64 	%rd5, [_ZN3GPU20eigshNormalizeKernelI6float2EEvPT_S3_iPKS2_S5__param_1];
	ld.param.u32 	%r6, [_ZN3GPU20eigshNormalizeKernelI6float2EEvPT_S3_iPKS2_S5__param_2];
	ld.param.u64 	%rd6, [_ZN3GPU20eigshNormalizeKernelI6float2EEvPT_S3_iPKS2_S5__param_3];
	ld.param.u64 	%rd7, [_ZN3GPU20eigshNormalizeKernelI6float2EEvPT_S3_iPKS2_S5__param_4];
	cvta.to.global.u64 	%rd8, %rd7;
	ld.global.nc.f32 	%f1, [%rd8];
	mov.u32 	%r1, %ntid.x;
	mov.u32 	%r7, %ctaid.x;
	mov.u32 	%r8, %tid.x;
	mad.lo.s32 	%r10, %r1, %r7, %r8;
	setp.ge.s32 	%p1, %r10, %r6;
	@%p1 bra 	$L__BB4_3;
	mov.u32 	%r9, %nctaid.x;
	mul.lo.s32 	%r3, %r1, %r9;
	cvta.to.global.u64 	%rd1, %rd6;
	cvta.to.global.u64 	%rd2, %rd4;
	cvta.to.global.u64 	%rd3, %rd5;
$L__BB4_2:
	mul.wide.s32 	%rd9, %r10, 8;
	add.s64 	%rd10, %rd1, %rd9;
	ld.global.nc.v2.f32 	{%f2, %f3}, [%rd10];
	div.rn.f32 	%f4, %f2, %f1;
	div.rn.f32 	%f5, %f3, %f1;
	add.s64 	%rd11, %rd2, %rd9;
	st.global.v2.f32 	[%rd11], {%f4, %f5};
	add.s64 	%rd12, %rd3, %rd9;
	st.global.v2.f32 	[%rd12], {%f4, %f5};
	add.s32 	%r10, %r10, %r3;
	setp.lt.s32 	%p2, %r10, %r6;
	@%p2 bra 	$L__BB4_2;
$L__BB4_3:
	ret;

}
	// .globl	_ZN3GPU20eigshNormalizeKernelI7double2EEvPT_S3_iPKS2_S5_
.visible .entry _ZN3GPU20eigshNormalizeKernelI7double2EEvPT_S3_iPKS2_S5_(
	.param .u64 .ptr .align 1 _ZN3GPU20eigshNormalizeKernelI7double2EEvPT_S3_iPKS2_S5__param_0,
	.param .u64 .ptr .align 1 _ZN3GPU20eigshNormalizeKernelI7double2EEvPT_S3_iPKS2_S5__param_1,
	.param .u32 _ZN3GPU20eigshNormalizeKernelI7double2EEvPT_S3_iPKS2_S5__param_2,
	.param .u64 .ptr .align 1 _ZN3GPU20eigshNormalizeKernelI7double2EEvPT_S3_iPKS2_S5__param_3,
	.param .u64 .ptr .align 1 _ZN3GPU20eigshNormalizeKernelI7double2EEvPT_S3_iPKS2_S5__param_4
)
{
	.reg .pred 	%p<3>;
	.reg .b32 	%r<11>;
	.reg .b64 	%rd<13>;
	.reg .b64 	%fd<6>;

	ld.param.u64 	%rd5, [_ZN3GPU20eigshNormalizeKernelI7double2EEvPT_S3_iPKS2_S5__param_0];
	ld.param.u64 	%rd6, [_ZN3GPU20eigshNormalizeKernelI7double2EEvPT_S3_iPKS2_S5__param_1];
	ld.param.u32 	%r6, [_ZN3GPU20eigshNormalizeKernelI7double2EEvPT_S3_iPKS2_S5__param_2];
	ld.param.u64 	%rd7, [_ZN3GPU20eigshNormalizeKernelI7double2EEvPT_S3_iPKS2_S5__param_3];
	ld.param.u64 	%rd8, [_ZN3GPU20eigshNormalizeKernelI7double2EEvPT_S3_iPKS2_S5__param_4];
	cvta.to.global.u64 	%rd1, %rd8;
	mov.u32 	%r1, %ntid.x;
	mov.u32 	%r7, %ctaid.x;
	mov.u32 	%r8, %tid.x;
	mad.lo.s32 	%r10, %r1, %r7, %r8;
	setp.ge.s32 	%p1, %r10, %r6;
	@%p1 bra 	$L__BB5_3;
	ld.global.nc.f64 	%fd1, [%rd1];
	mov.u32 	%r9, %nctaid.x;
	mul.lo.s32 	%r3, %r1, %r9;
	cvta.to.global.u64 	%rd2, %rd7;
	cvta.to.global.u64 	%rd3, %rd5;
	cvta.to.global.u64 	%rd4, %rd6;
$L__BB5_2:
	mul.wide.s32 	%rd9, %r10, 16;
	add.s64 	%rd10, %rd2, %rd9;
	ld.global.nc.v2.f64 	{%fd2, %fd3}, [%rd10];
	div.rn.f64 	%fd4, %fd2, %fd1;
	div.rn.f64 	%fd5, %fd3, %fd1;
	add.s64 	%rd11, %rd3, %rd9;
	st.global.v2.f64 	[%rd11], {%fd4, %fd5};
	add.s64 	%rd12, %rd4, %rd9;
	st.global.v2.f64 	[%rd12], {%fd4, %fd5};
	add.s32 	%r10, %r10, %r3;
	setp.lt.s32 	%p2, %r10, %r6;
	@%p2 bra 	$L__BB5_2;
$L__BB5_3:
	ret;

}


// ===== COMPILED SASS (sm_100) =====

	.target	sm_100

	.elftype	@"ET_EXEC"


//--------------------- .note.nv.tkinfo           --------------------------
	.section	.note.nv.tkinfo,"",@"SHT_NOTE"
	.sectionflags	@"SHF_NOTE_NV_TKINFO"
	.tkinfo
        /*0018*/ 	.word	0x00000002
        /*0030*/ 	.string	""
        /*0030*/ 	.string	"ptxas"
        /*0030*/ 	.string	"Cuda compilation tools, release 13.0, V13.0.88"
        /*0030*/ 	.string	"Build cuda_13.0.r13.0/compiler.36424714_0"
        /*0030*/ 	.string	"-arch sm_100 -m 64 "



//--------------------- .note.nv.cuinfo           --------------------------
	.section	.note.nv.cuinfo,"",@"SHT_NOTE"
	.sectionflags	@"SHF_NOTE_NV_CUINFO"
        /*0018*/ 	.short	0x0002
        /*001a*/ 	.short	0x0064
        /*001c*/ 	.short	0x0082
	.zero		2


//--------------------- .nv.info                  --------------------------
	.section	.nv.info,"",@"SHT_CUDA_INFO"
	.align	4


	//----- nvinfo : EIATTR_REGCOUNT
	.align		4
        /*0000*/ 	.byte	0x04, 0x2f
        /*0002*/ 	.short	(.L_1 - .L_0)
	.align		4
.L_0:
        /*0004*/ 	.word	index@(_ZN3GPU16addInPlaceKernelI6float2EEvPT_S3_)
        /*0008*/ 	.word	0x0000000a


	//----- nvinfo : EIATTR_FRAME_SIZE
	.align		4
.L_1:
        /*000c*/ 	.byte	0x04, 0x11
        /*000e*/ 	.short	(.L_3 - .L_2)
	.align		4
.L_2:
        /*0010*/ 	.word	index@(_ZN3GPU16addInPlaceKernelI6float2EEvPT_S3_)
        /*0014*/ 	.word	0x00000000


	//----- nvinfo : EIATTR_REGCOUNT
	.align		4
.L_3:
        /*0018*/ 	.byte	0x04, 0x2f
        /*001a*/ 	.short	(.L_5 - .L_4)
	.align		4
.L_4:
        /*001c*/ 	.word	index@(_ZN3GPU16addInPlaceKernelI7double2EEvPT_S3_)
        /*0020*/ 	.word	0x00000012


	//----- nvinfo : EIATTR_FRAME_SIZE
	.align		4
.L_5:
        /*0024*/ 	.byte	0x04, 0x11
        /*0026*/ 	.short	(.L_7 - .L_6)
	.align		4
.L_6:
        /*0028*/ 	.word	index@(_ZN3GPU16addInPlaceKernelI7double2EEvPT_S3_)
        /*002c*/ 	.word	0x00000000


	//----- nvinfo : EIATTR_REGCOUNT
	.align		4
.L_7:
        /*0030*/ 	.byte	0x04, 0x2f
        /*0032*/ 	.short	(.L_9 - .L_8)
	.align		4
.L_8:
        /*0034*/ 	.word	index@(_ZN3GPU18divideByRealKernelI6float2fEEvPT_PKT0_S3_i)
        /*0038*/ 	.word	0x00000017


	//----- nvinfo : EIATTR_FRAME_SIZE
	.align		4
.L_9:
        /*003c*/ 	.byte	0x04, 0x11
        /*003e*/ 	.short	(.L_11 - .L_10)
	.align		4
.L_10:
        /*0040*/ 	.word	index@($__internal_3_$__cuda_sm3x_div_rn_noftz_f32_slowpath)
        /*0044*/ 	.word	0x00000000


	//----- nvinfo : EIATTR_FRAME_SIZE
	.align		4
.L_11:
        /*0048*/ 	.byte	0x04, 0x11
        /*004a*/ 	.short	(.L_13 - .L_12)
	.align		4
.L_12:
        /*004c*/ 	.word	index@(_ZN3GPU18divideByRealKernelI6float2fEEvPT_PKT0_S3_i)
        /*0050*/ 	.word	0x00000000


	//----- nvinfo : EIATTR_REGCOUNT
	.align		4
.L_13:
        /*0054*/ 	.byte	0x04, 0x2f
        /*0056*/ 	.short	(.L_15 - .L_14)
	.align		4
.L_14:
        /*0058*/ 	.word	index@(_ZN3GPU18divideByRealKernelI7double2dEEvPT_PKT0_S3_i)
        /*005c*/ 	.word	0x00000024


	//----- nvinfo : EIATTR_FRAME_SIZE
	.align		4
.L_15:
        /*0060*/ 	.byte	0x04, 0x11
        /*0062*/ 	.short	(.L_17 - .L_16)
	.align		4
.L_16:
        /*0064*/ 	.word	index@($__internal_2_$__cuda_sm20_div_rn_f64_full)
        /*0068*/ 	.word	0x00000000


	//----- nvinfo : EIATTR_FRAME_SIZE
	.align		4
.L_17:
        /*006c*/ 	.byte	0x04, 0x11
        /*006e*/ 	.short	(.L_19 - .L_18)
	.align		4
.L_18:
        /*0070*/ 	.word	index@(_ZN3GPU18divideByRealKernelI7double2dEEvPT_PKT0_S3_i)
        /*0074*/ 	.word	0x00000000


	//----- nvinfo : EIATTR_REGCOUNT
	.align		4
.L_19:
        /*0078*/ 	.byte	0x04, 0x2f
        /*007a*/ 	.short	(.L_21 - .L_20)
	.align		4
.L_20:
        /*007c*/ 	.word	index@(_ZN3GPU20eigshNormalizeKernelI6float2EEvPT_S3_iPKS2_S5_)
        /*0080*/ 	.word	0x00000018


	//----- nvinfo : EIATTR_FRAME_SIZE
	.align		4
.L_21:
        /*0084*/ 	.byte	0x04, 0x11
        /*0086*/ 	.short	(.L_23 - .L_22)
	.align		4
.L_22:
        /*0088*/ 	.word	index@($__internal_1_$__cuda_sm3x_div_rn_noftz_f32_slowpath)
        /*008c*/ 	.word	0x00000000


	//----- nvinfo : EIATTR_FRAME_SIZE
	.align		4
.L_23:
        /*0090*/ 	.byte	0x04, 0x11
        /*0092*/ 	.short	(.L_25 - .L_24)
	.align		4
.L_24:
        /*0094*/ 	.word	index@(_ZN3GPU20eigshNormalizeKernelI6float2EEvPT_S3_iPKS2_S5_)
        /*0098*/ 	.word	0x00000000


	//----- nvinfo : EIATTR_REGCOUNT
	.align		4
.L_25:
        /*009c*/ 	.byte	0x04, 0x2f
        /*009e*/ 	.short	(.L_27 - .L_26)
	.align		4
.L_26:
        /*00a0*/ 	.word	index@(_ZN3GPU20eigshNormalizeKernelI7double2EEvPT_S3_iPKS2_S5_)
        /*00a4*/ 	.word	0x00000024


	//----- nvinfo : EIATTR_FRAME_SIZE
	.align		4
.L_27:
        /*00a8*/ 	.byte	0x04, 0x11
        /*00aa*/ 	.short	(.L_29 - .L_28)
	.align		4
.L_28:
        /*00ac*/ 	.word	index@($__internal_0_$__cuda_sm20_div_rn_f64_full)
        /*00b0*/ 	.word	0x00000000


	//----- nvinfo : EIATTR_FRAME_SIZE
	.align		4
.L_29:
        /*00b4*/ 	.byte	0x04, 0x11
        /*00b6*/ 	.short	(.L_31 - .L_30)
	.align		4
.L_30:
        /*00b8*/ 	.word	index@(_ZN3GPU20eigshNormalizeKernelI7double2EEvPT_S3_iPKS2_S5_)
        /*00bc*/ 	.word	0x00000000


	//----- nvinfo : EIATTR_MIN_STACK_SIZE
	.align		4
.L_31:
        /*00c0*/ 	.byte	0x04, 0x12
        /*00c2*/ 	.short	(.L_33 - .L_32)
	.align		4
.L_32:
        /*00c4*/ 	.word	index@(_ZN3GPU20eigshNormalizeKernelI7double2EEvPT_S3_iPKS2_S5_)
        /*00c8*/ 	.word	0x00000000


	//----- nvinfo : EIATTR_MIN_STACK_SIZE
	.align		4
.L_33:
        /*00cc*/ 	.byte	0x04, 0x12
        /*00ce*/ 	.short	(.L_35 - .L_34)
	.align		4
.L_34:
        /*00d0*/ 	.word	index@(_ZN3GPU20eigshNormalizeKernelI6float2EEvPT_S3_iPKS2_S5_)
        /*00d4*/ 	.word	0x00000000


	//----- nvinfo : EIATTR_MIN_STACK_SIZE
	.align		4
.L_35:
        /*00d8*/ 	.byte	0x04, 0x12
        /*00da*/ 	.short	(.L_37 - .L_36)
	.align		4
.L_36:
        /*00dc*/ 	.word	index@(_ZN3GPU18divideByRealKernelI7double2dEEvPT_PKT0_S3_i)
        /*00e0*/ 	.word	0x00000000


	//----- nvinfo : EIATTR_MIN_STACK_SIZE
	.align		4
.L_37:
        /*00e4*/ 	.byte	0x04, 0x12
        /*00e6*/ 	.short	(.L_39 - .L_38)
	.align		4
.L_38:
        /*00e8*/ 	.word	index@(_ZN3GPU18divideByRealKernelI6float2fEEvPT_PKT0_S3_i)
        /*00ec*/ 	.word	0x00000000


	//----- nvinfo : EIATTR_MIN_STACK_SIZE
	.align		4
.L_39:
        /*00f0*/ 	.byte	0x04, 0x12
        /*00f2*/ 	.short	(.L_41 - .L_40)
	.align		4
.L_40:
        /*00f4*/ 	.word	index@(_ZN3GPU16addInPlaceKernelI7double2EEvPT_S3_)
        /*00f8*/ 	.word	0x00000000


	//----- nvinfo : EIATTR_MIN_STACK_SIZE
	.align		4
.L_41:
        /*00fc*/ 	.byte	0x04, 0x12
        /*00fe*/ 	.short	(.L_43 - .L_42)
	.align		4
.L_42:
        /*0100*/ 	.word	index@(_ZN3GPU16addInPlaceKernelI6float2EEvPT_S3_)
        /*0104*/ 	.word	0x00000000
.L_43:


//--------------------- .nv.compat                --------------------------
	.section	.nv.compat,"",@"SHT_CUDA_COMPAT_INFO"
	.align	4
        /*0000*/ 	.byte	0x02, 0x09, 0x00, 0x00, 0x02, 0x02, 0x01, 0x00, 0x02, 0x05, 0x05, 0x00, 0x03, 0x07, 0x01, 0x01
        /*0010*/ 	.byte	0x02, 0x03, 0x00, 0x00, 0x02, 0x06, 0x01, 0x00, 0x04, 0x0b, 0x08, 0x00, 0x01, 0x00, 0x00, 0x00
        /*0020*/ 	.byte	0x00, 0x00, 0x00, 0x00


//--------------------- .nv.info._ZN3GPU20eigshNormalizeKernelI7double2EEvPT_S3_iPKS2_S5_ --------------------------
	.section	.nv.info._ZN3GPU20eigshNormalizeKernelI7double2EEvPT_S3_iPKS2_S5_,"",@"SHT_CUDA_INFO"
	.sectionflags	@""
	.align	4


	//----- nvinfo : EIATTR_CUDA_API_VERSION
	.align		4
        /*0000*/ 	.byte	0x04, 0x37
        /*0002*/ 	.short	(.L_45 - .L_44)
.L_44:
        /*0004*/ 	.word	0x00000082


	//----- nvinfo : EIATTR_KPARAM_INFO
	.align		4
.L_45:
        /*0008*/ 	.byte	0x04, 0x17
        /*000a*/ 	.short	(.L_47 - .L_46)
.L_46:
        /*000c*/ 	.word	0x00000000
        /*0010*/ 	.short	0x0004
        /*0012*/ 	.short	0x0020
        /*0014*/ 	.byte	0x00, 0xf5, 0x21, 0x00


	//----- nvinfo : EIATTR_KPARAM_INFO
	.align		4
.L_47:
        /*0018*/ 	.byte	0x04, 0x17
        /*001a*/ 	.short	(.L_49 - .L_48)
.L_48:
        /*001c*/ 	.word	0x00000000
        /*0020*/ 	.short	0x0003
        /*0022*/ 	.short	0x0018
        /*0024*/ 	.byte	0x00, 0xf5, 0x21, 0x00


	//----- nvinfo : EIATTR_KPARAM_INFO
	.align		4
.L_49:
        /*0028*/ 	.byte	0x04, 0x17
        /*002a*/ 	.short	(.L_51 - .L_50)
.L_50:
        /*002c*/ 	.word	0x00000000
        /*0030*/ 	.short	0x0002
        /*0032*/ 	.short	0x0010
        /*0034*/ 	.byte	0x00, 0xf0, 0x11, 0x00


	//----- nvinfo : EIATTR_KPARAM_INFO
	.align		4
.L_51:
        /*0038*/ 	.byte	0x04, 0x17
        /*003a*/ 	.short	(.L_53 - .L_52)
.L_52:
        /*003c*/ 	.word	0x00000000
        /*0040*/ 	.short	0x0001
        /*0042*/ 	.short	0x0008
        /*0044*/ 	.byte	0x00, 0xf5, 0x21, 0x00


	//----- nvinfo : EIATTR_KPARAM_INFO
	.align		4
.L_53:
        /*0048*/ 	.byte	0x04, 0x17
        /*004a*/ 	.short	(.L_55 - .L_54)
.L_54:
        /*004c*/ 	.word	0x00000000
        /*0050*/ 	.short	0x0000
        /*0052*/ 	.short	0x0000
        /*0054*/ 	.byte	0x00, 0xf5, 0x21, 0x00


	//----- nvinfo : EIATTR_SPARSE_MMA_MASK
	.align		4
.L_55:
        /*0058*/ 	.byte	0x03, 0x50
        /*005a*/ 	.short	0x0000


	//----- nvinfo : EIATTR_MAXREG_COUNT
	.align		4
        /*005c*/ 	.byte	0x03, 0x1b
        /*005e*/ 	.short	0x00ff


	//----- nvinfo : EIATTR_MERCURY_ISA_VERSION
	.align		4
        /*0060*/ 	.byte	0x03, 0x5f
        /*0062*/ 	.short	0x0101


	//----- nvinfo : EIATTR_VRC_CTA_INIT_COUNT
	.align		4
        /*0064*/ 	.byte	0x02, 0x4a
	.zero		1
	.zero		1


	//----- nvinfo : EIATTR_EXIT_INSTR_OFFSETS
	.align		4
        /*0068*/ 	.byte	0x04, 0x1c
        /*006a*/ 	.short	(.L_57 - .L_56)


	//   ....[0]....
.L_56:
        /*006c*/ 	.word	0x00000070


	//   ....[1]....
        /*0070*/ 	.word	0x00000490


	//----- nvinfo : EIATTR_CRS_STACK_SIZE
	.align		4
.L_57:
        /*0074*/ 	.byte	0x04, 0x1e
        /*0076*/ 	.short	(.L_59 - .L_58)
.L_58:
        /*0078*/ 	.word	0x00000000


	//----- nvinfo : EIATTR_CBANK_PARAM_SIZE
	.align		4
.L_59:
        /*007c*/ 	.byte	0x03, 0x19
        /*007e*/ 	.short	0x0028


	//----- nvinfo : EIATTR_PARAM_CBANK
	.align		4
        /*0080*/ 	.byte	0x04, 0x0a
        /*0082*/ 	.short	(.L_61 - .L_60)
	.align		4
.L_60:
        /*0084*/ 	.word	index@(.nv.constant0._ZN3GPU20eigshNormalizeKernelI7double2EEvPT_S3_iPKS2_S5_)
        /*0088*/ 	.short	0x0380
        /*008a*/ 	.short	0x0028


	//----- nvinfo : EIATTR_SW_WAR
	.align		4
.L_61:
        /*008c*/ 	.byte	0x04, 0x36
        /*008e*/ 	.short	(.L_63 - .L_62)
.L_62:
        /*0090*/ 	.word	0x00000008
.L_63:


//--------------------- .nv.info._ZN3GPU20eigshNormalizeKernelI6float2EEvPT_S3_iPKS2_S5_ --------------------------
	.section	.nv.info._ZN3GPU20eigshNormalizeKernelI6float2EEvPT_S3_iPKS2_S5_,"",@"SHT_CUDA_INFO"
	.sectionflags	@""
	.align	4


	//----- nvinfo : EIATTR_CUDA_API_VERSION
	.align		4
        /*0000*/ 	.byte	0x04, 0x37
        /*0002*/ 	.short	(.L_65 - .L_64)
.L_64:
        /*0004*/ 	.word	0x00000082


	//----- nvinfo : EIATTR_KPARAM_INFO
	.align		4
.L_65:
        /*0008*/ 	.byte	0x04, 0x17
        /*000a*/ 	.short	(.L_67 - .L_66)
.L_66:
        /*000c*/ 	.word	0x00000000
        /*0010*/ 	.short	0x0004
        /*0012*/ 	.short	0x0020
        /*0014*/ 	.byte	0x00, 0xf5, 0x21, 0x00


	//----- nvinfo : EIATTR_KPARAM_INFO
	.align		4
.L_67:
        /*0018*/ 	.byte	0x04, 0x17
        /*001a*/ 	.short	(.L_69 - .L_68)
.L_68:
        /*001c*/ 	.word	0x00000000
        /*0020*/ 	.short	0x0003
        /*0022*/ 	.short	0x0018
        /*0024*/ 	.byte	0x00, 0xf5, 0x21, 0x00


	//----- nvinfo : EIATTR_KPARAM_INFO
	.align		4
.L_69:
        /*0028*/ 	.byte	0x04, 0x17
        /*002a*/ 	.short	(.L_71 - .L_70)
.L_70:
        /*002c*/ 	.word	0x00000000
        /*0030*/ 	.short	0x0002
        /*0032*/ 	.short	0x0010
        /*0034*/ 	.byte	0x00, 0xf0, 0x11, 0x00


	//----- nvinfo : EIATTR_KPARAM_INFO
	.align		4
.L_71:
        /*0038*/ 	.byte	0x04, 0x17
        /*003a*/ 	.short	(.L_73 - .L_72)
.L_72:
        /*003c*/ 	.word	0x00000000
        /*0040*/ 	.short	0x0001
        /*0042*/ 	.short	0x0008
        /*0044*/ 	.byte	0x00, 0xf5, 0x21, 0x00


	//----- nvinfo : EIATTR_KPARAM_INFO
	.align		4
.L_73:
        /*0048*/ 	.byte	0x04, 0x17
        /*004a*/ 	.short	(.L_75 - .L_74)
.L_74:
        /*004c*/ 	.word	0x00000000
        /*0050*/ 	.short	0x0000
        /*0052*/ 	.short	0x0000
        /*0054*/ 	.byte	0x00, 0xf5, 0x21, 0x00


	//----- nvinfo : EIATTR_SPARSE_MMA_MASK
	.align		4
.L_75:
        /*0058*/ 	.byte	0x03, 0x50
        /*005a*/ 	.short	0x0000


	//----- nvinfo : EIATTR_MAXREG_COUNT
	.align		4
        /*005c*/ 	.byte	0x03, 0x1b
        /*005e*/ 	.short	0x00ff


	//----- nvinfo : EIATTR_MERCURY_ISA_VERSION
	.align		4
        /*0060*/ 	.byte	0x03, 0x5f
        /*0062*/ 	.short	0x0101


	//----- nvinfo : EIATTR_VRC_CTA_INIT_COUNT
	.align		4
        /*0064*/ 	.byte	0x02, 0x4a
	.zero		1
	.zero		1


	//----- nvinfo : EIATTR_EXIT_INSTR_OFFSETS
	.align		4
        /*0068*/ 	.byte	0x04, 0x1c
        /*006a*/ 	.short	(.L_77 - .L_76)


	//   ....[0]....
.L_76:
        /*006c*/ 	.word	0x00000070


	//   ....[1]....
        /*0070*/ 	.word	0x00000380


	//----- nvinfo : EIATTR_CRS_STACK_SIZE
	.align		4
.L_77:
        /*0074*/ 	.byte	0x04, 0x1e
        /*0076*/ 	.short	(.L_79 - .L_78)
.L_78:
        /*0078*/ 	.word	0x00000000


	//----- nvinfo : EIATTR_CBANK_PARAM_SIZE
	.align		4
.L_79:
        /*007c*/ 	.byte	0x03, 0x19
        /*007e*/ 	.short	0x0028


	//----- nvinfo : EIATTR_PARAM_CBANK
	.align		4
        /*0080*/ 	.byte	0x04, 0x0a
        /*0082*/ 	.short	(.L_81 - .L_80)
	.align		4
.L_80:
        /*0084*/ 	.word	index@(.nv.constant0._ZN3GPU20eigshNormalizeKernelI6float2EEvPT_S3_iPKS2_S5_)
        /*0088*/ 	.short	0x0380
        /*008a*/ 	.short	0x0028


	//----- nvinfo : EIATTR_SW_WAR
	.align		4
.L_81:
        /*008c*/ 	.byte	0x04, 0x36
        /*008e*/ 	.short	(.L_83 - .L_82)
.L_82:
        /*0090*/ 	.word	0x00000008
.L_83:


//--------------------- .nv.info._ZN3GPU18divideByRealKernelI7double2dEEvPT_PKT0_S3_i --------------------------
	.section	.nv.info._ZN3GPU18divideByRealKernelI7double2dEEvPT_PKT0_S3_i,"",@"SHT_CUDA_INFO"
	.sectionflags	@""
	.align	4


	//----- nvinfo : EIATTR_CUDA_API_VERSION
	.align		4
        /*0000*/ 	.byte	0x04, 0x37
        /*0002*/ 	.short	(.L_85 - .L_84)
.L_84:
        /*0004*/ 	.word	0x00000082


	//----- nvinfo : EIATTR_KPARAM_INFO
	.align		4
.L_85:
        /*0008*/ 	.byte	0x04, 0x17
        /*000a*/ 	.short	(.L_87 - .L_86)
.L_86:
        /*000c*/ 	.word	0x00000000
        /*0010*/ 	.short	0x0003
        /*0012*/ 	.short	0x0018
        /*0014*/ 	.byte	0x00, 0xf0, 0x11, 0x00


	//----- nvinfo : EIATTR_KPARAM_INFO
	.align		4
.L_87:
        /*0018*/ 	.byte	0x04, 0x17
        /*001a*/ 	.short	(.L_89 - .L_88)
.L_88:
        /*001c*/ 	.word	0x00000000
        /*0020*/ 	.short	0x0002
        /*0022*/ 	.short	0x0010
        /*0024*/ 	.byte	0x00, 0xf5, 0x21, 0x00


	//----- nvinfo : EIATTR_KPARAM_INFO
	.align		4
.L_89:
        /*0028*/ 	.byte	0x04, 0x17
        /*002a*/ 	.short	(.L_91 - .L_90)
.L_90:
        /*002c*/ 	.word	0x00000000
        /*0030*/ 	.short	0x0001
        /*0032*/ 	.short	0x0008
        /*0034*/ 	.byte	0x00, 0xf5, 0x21, 0x00


	//----- nvinfo : EIATTR_KPARAM_INFO
	.align		4
.L_91:
        /*0038*/ 	.byte	0x04, 0x17
        /*003a*/ 	.short	(.L_93 - .L_92)
.L_92:
        /*003c*/ 	.word	0x00000000
        /*0040*/ 	.short	0x0000
        /*0042*/ 	.short	0x0000
        /*0044*/ 	.byte	0x00, 0xf5, 0x21, 0x00


	//----- nvinfo : EIATTR_SPARSE_MMA_MASK
	.align		4
.L_93:
        /*0048*/ 	.byte	0x03, 0x50
        /*004a*/ 	.short	0x0000


	//----- nvinfo : EIATTR_MAXREG_COUNT
	.align		4
        /*004c*/ 	.byte	0x03, 0x1b
        /*004e*/ 	.short	0x00ff


	//----- nvinfo : EIATTR_MERCURY_ISA_VERSION
	.align		4
        /*0050*/ 	.byte	0x03, 0x5f
        /*0052*/ 	.short	0x0101


	//----- nvinfo : EIATTR_VRC_CTA_INIT_COUNT
	.align		4
        /*0054*/ 	.byte	0x02, 0x4a
	.zero		1
	.zero		1


	//----- nvinfo : EIATTR_EXIT_INSTR_OFFSETS
	.align		4
        /*0058*/ 	.byte	0x04, 0x1c
        /*005a*/ 	.short	(.L_95 - .L_94)


	//   ....[0]....
.L_94:
        /*005c*/ 	.word	0x00000070


	//   ....[1]....
        /*0060*/ 	.word	0x00000460


	//----- nvinfo : EIATTR_CRS_STACK_SIZE
	.align		4
.L_95:
        /*0064*/ 	.byte	0x04, 0x1e
        /*0066*/ 	.short	(.L_97 - .L_96)
.L_96:
        /*0068*/ 	.word	0x00000000


	//----- nvinfo : EIATTR_CBANK_PARAM_SIZE
	.align		4
.L_97:
        /*006c*/ 	.byte	0x03, 0x19
        /*006e*/ 	.short	0x001c


	//----- nvinfo : EIATTR_PARAM_CBANK
	.align		4
        /*0070*/ 	.byte	0x04, 0x0a
        /*0072*/ 	.short	(.L_99 - .L_98)
	.align		4
.L_98:
        /*0074*/ 	.word	index@(.nv.constant0._ZN3GPU18divideByRealKernelI7double2dEEvPT_PKT0_S3_i)
        /*0078*/ 	.short	0x0380
        /*007a*/ 	.short	0x001c


	//----- nvinfo : EIATTR_SW_WAR
	.align		4
.L_99:
        /*007c*/ 	.byte	0x04, 0x36
        /*007e*/ 	.short	(.L_101 - .L_100)
.L_100:
        /*0080*/ 	.word	0x00000008
.L_101:


//--------------------- .nv.info._ZN3GPU18divideByRealKernelI6float2fEEvPT_PKT0_S3_i --------------------------
	.section	.nv.info._ZN3GPU18divideByRealKernelI6float2fEEvPT_PKT0_S3_i,"",@"SHT_CUDA_INFO"
	.sectionflags	@""
	.align	4


	//----- nvinfo : EIATTR_CUDA_API_VERSION
	.align		4
        /*0000*/ 	.byte	0x04, 0x37
        /*0002*/ 	.short	(.L_103 - .L_102)
.L_102:
        /*0004*/ 	.word	0x00000082


	//----- nvinfo : EIATTR_KPARAM_INFO
	.align		4
.L_103:
        /*0008*/ 	.byte	0x04, 0x17
        /*000a*/ 	.short	(.L_105 - .L_104)
.L_104:
        /*000c*/ 	.word	0x00000000
        /*0010*/ 	.short	0x0003
        /*0012*/ 	.short	0x0018
        /*0014*/ 	.byte	0x00, 0xf0, 0x11, 0x00


	//----- nvinfo : EIATTR_KPARAM_INFO
	.align		4
.L_105:
        /*0018*/ 	.byte	0x04, 0x17
        /*001a*/ 	.short	(.L_107 - .L_106)
.L_106:
        /*001c*/ 	.word	0x00000000
        /*0020*/ 	.short	0x0002
        /*0022*/ 	.short	0x0010
        /*0024*/ 	.byte	0x00, 0xf5, 0x21, 0x00


	//----- nvinfo : EIATTR_KPARAM_INFO
	.align		4
.L_107:
        /*0028*/ 	.byte	0x04, 0x17
        /*002a*/ 	.short	(.L_109 - .L_108)
.L_108:
        /*002c*/ 	.word	0x00000000
        /*0030*/ 	.short	0x0001
        /*0032*/ 	.short	0x0008
        /*0034*/ 	.byte	0x00, 0xf5, 0x21, 0x00


	//----- nvinfo : EIATTR_KPARAM_INFO
	.align		4
.L_109:
        /*0038*/ 	.byte	0x04, 0x17
        /*003a*/ 	.short	(.L_111 - .L_110)
.L_110:
        /*003c*/ 	.word	0x00000000
        /*0040*/ 	.short	0x0000
        /*0042*/ 	.short	0x0000
        /*0044*/ 	.byte	0x00, 0xf5, 0x21, 0x00


	//----- nvinfo : EIATTR_SPARSE_MMA_MASK
	.align		4
.L_111:
        /*0048*/ 	.byte	0x03, 0x50
        /*004a*/ 	.short	0x0000


	//----- nvinfo : EIATTR_MAXREG_COUNT
	.align		4
        /*004c*/ 	.byte	0x03, 0x1b
        /*004e*/ 	.short	0x00ff


	//----- nvinfo : EIATTR_MERCURY_ISA_VERSION
	.align		4
        /*0050*/ 	.byte	0x03, 0x5f
        /*0052*/ 	.short	0x0101


	//----- nvinfo : EIATTR_VRC_CTA_INIT_COUNT
	.align		4
        /*0054*/ 	.byte	0x02, 0x4a
	.zero		1
	.zero		1


	//----- nvinfo : EIATTR_EXIT_INSTR_OFFSETS
	.align		4
        /*0058*/ 	.byte	0x04, 0x1c
        /*005a*/ 	.short	(.L_113 - .L_112)


	//   ....[0]....
.L_112:
        /*005c*/ 	.word	0x00000070


	//   ....[1]....
        /*0060*/ 	.word	0x00000350


	//----- nvinfo : EIATTR_CRS_STACK_SIZE
	.align		4
.L_113:
        /*0064*/ 	.byte	0x04, 0x1e
        /*0066*/ 	.short	(.L_115 - .L_114)
.L_114:
        /*0068*/ 	.word	0x00000000


	//----- nvinfo : EIATTR_CBANK_PARAM_SIZE
	.align		4
.L_115:
        /*006c*/ 	.byte	0x03, 0x19
        /*006e*/ 	.short	0x001c


	//----- nvinfo : EIATTR_PARAM_CBANK
	.align		4
        /*0070*/ 	.byte	0x04, 0x0a
        /*0072*/ 	.short	(.L_117 - .L_116)
	.align		4
.L_116:
        /*0074*/ 	.word	index@(.nv.constant0._ZN3GPU18divideByRealKernelI6float2fEEvPT_PKT0_S3_i)
        /*0078*/ 	.short	0x0380
        /*007a*/ 	.short	0x001c


	//----- nvinfo : EIATTR_SW_WAR
	.align		4
.L_117:
        /*007c*/ 	.byte	0x04, 0x36
        /*007e*/ 	.short	(.L_119 - .L_118)
.L_118:
        /*0080*/ 	.word	0x00000008
.L_119:


//--------------------- .nv.info._ZN3GPU16addInPlaceKernelI7double2EEvPT_S3_ --------------------------
	.section	.nv.info._ZN3GPU16addInPlaceKernelI7double2EEvPT_S3_,"",@"SHT_CUDA_INFO"
	.sectionflags	@""
	.align	4


	//----- nvinfo : EIATTR_CUDA_API_VERSION
	.align		4
        /*0000*/ 	.byte	0x04, 0x37
        /*0002*/ 	.short	(.L_121 - .L_120)
.L_120:
        /*0004*/ 	.word	0x00000082


	//----- nvinfo : EIATTR_KPARAM_INFO
	.align		4
.L_121:
        /*0008*/ 	.byte	0x04, 0x17
        /*000a*/ 	.short	(.L_123 - .L_122)
.L_122:
        /*000c*/ 	.word	0x00000000
        /*0010*/ 	.short	0x0001
        /*0012*/ 	.short	0x0008
        /*0014*/ 	.byte	0x00, 0xf5, 0x21, 0x00


	//----- nvinfo : EIATTR_KPARAM_INFO
	.align		4
.L_123:
        /*0018*/ 	.byte	0x04, 0x17
        /*001a*/ 	.short	(.L_125 - .L_124)
.L_124:
        /*001c*/ 	.word	0x00000000
        /*0020*/ 	.short	0x0000
        /*0022*/ 	.short	0x0000
        /*0024*/ 	.byte	0x00, 0xf5, 0x21, 0x00


	//----- nvinfo : EIATTR_SPARSE_MMA_MASK
	.align		4
.L_125:
        /*0028*/ 	.byte	0x03, 0x50
        /*002a*/ 	.short	0x0000


	//----- nvinfo : EIATTR_MAXREG_COUNT
	.align		4
        /*002c*/ 	.byte	0x03, 0x1b
        /*002e*/ 	.short	0x00ff


	//----- nvinfo : EIATTR_MERCURY_ISA_VERSION
	.align		4
        /*0030*/ 	.byte	0x03, 0x5f
        /*0032*/ 	.short	0x0101


	//----- nvinfo : EIATTR_VRC_CTA_INIT_COUNT
	.align		4
        /*0034*/ 	.byte	0x02, 0x4a
	.zero		1
	.zero		1


	//----- nvinfo : EIATTR_EXIT_INSTR_OFFSETS
	.align		4
        /*0038*/ 	.byte	0x04, 0x1c
        /*003a*/ 	.short	(.L_127 - .L_126)


	//   ....[0]....
.L_126:
        /*003c*/ 	.word	0x00000090


	//----- nvinfo : EIATTR_CBANK_PARAM_SIZE
	.align		4
.L_127:
        /*0040*/ 	.byte	0x03, 0x19
        /*0042*/ 	.short	0x0010


	//----- nvinfo : EIATTR_PARAM_CBANK
	.align		4
        /*0044*/ 	.byte	0x04, 0x0a
        /*0046*/ 	.short	(.L_129 - .L_128)
	.align		4
.L_128:
        /*0048*/ 	.word	index@(.nv.constant0._ZN3GPU16addInPlaceKernelI7double2EEvPT_S3_)
        /*004c*/ 	.short	0x0380
        /*004e*/ 	.short	0x0010


	//----- nvinfo : EIATTR_SW_WAR
	.align		4
.L_129:
        /*0050*/ 	.byte	0x04, 0x36
        /*0052*/ 	.short	(.L_131 - .L_130)
.L_130:
        /*0054*/ 	.word	0x00000008
.L_131:


//--------------------- .nv.info._ZN3GPU16addInPlaceKernelI6float2EEvPT_S3_ --------------------------
	.section	.nv.info._ZN3GPU16addInPlaceKernelI6float2EEvPT_S3_,"",@"SHT_CUDA_INFO"
	.sectionflags	@""
	.align	4


	//----- nvinfo : EIATTR_CUDA_API_VERSION
	.align		4
        /*0000*/ 	.byte	0x04, 0x37
        /*0002*/ 	.short	(.L_133 - .L_132)
.L_132:
        /*0004*/ 	.word	0x00000082


	//----- nvinfo : EIATTR_KPARAM_INFO
	.align		4
.L_133:
        /*0008*/ 	.byte	0x04, 0x17
        /*000a*/ 	.short	(.L_135 - .L_134)
.L_134:
        /*000c*/ 	.word	0x00000000
        /*0010*/ 	.short	0x0001
        /*0012*/ 	.short	0x0008
        /*0014*/ 	.byte	0x00, 0xf5, 0x21, 0x00


	//----- nvinfo : EIATTR_KPARAM_INFO
	.align		4
.L_135:
        /*0018*/ 	.byte	0x04, 0x17
        /*001a*/ 	.short	(.L_137 - .L_136)
.L_136:
        /*001c*/ 	.word	0x00000000
        /*0020*/ 	.short	0x0000
        /*0022*/ 	.short	0x0000
        /*0024*/ 	.byte	0x00, 0xf5, 0x21, 0x00


	//----- nvinfo : EIATTR_SPARSE_MMA_MASK
	.align		4
.L_137:
        /*0028*/ 	.byte	0x03, 0x50
        /*002a*/ 	.short	0x0000


	//----- nvinfo : EIATTR_MAXREG_COUNT
	.align		4
        /*002c*/ 	.byte	0x03, 0x1b
        /*002e*/ 	.short	0x00ff


	//----- nvinfo : EIATTR_MERCURY_ISA_VERSION
	.align		4
        /*0030*/ 	.byte	0x03, 0x5f
        /*0032*/ 	.short	0x0101


	//----- nvinfo : EIATTR_VRC_CTA_INIT_COUNT
	.align		4
        /*0034*/ 	.byte	0x02, 0x4a
	.zero		1
	.zero		1


	//----- nvinfo : EIATTR_EXIT_INSTR_OFFSETS
	.align		4
        /*0038*/ 	.byte	0x04, 0x1c
        /*003a*/ 	.short	(.L_139 - .L_138)


	//   ....[0]....
.L_138:
        /*003c*/ 	.word	0x00000090


	//----- nvinfo : EIATTR_CBANK_PARAM_SIZE
	.align		4
.L_139:
        /*0040*/ 	.byte	0x03, 0x19
        /*0042*/ 	.short	0x0010


	//----- nvinfo : EIATTR_PARAM_CBANK
	.align		4
        /*0044*/ 	.byte	0x04, 0x0a
        /*0046*/ 	.short	(.L_141 - .L_140)
	.align		4
.L_140:
        /*0048*/ 	.word	index@(.nv.constant0._ZN3GPU16addInPlaceKernelI6float2EEvPT_S3_)
        /*004c*/ 	.short	0x0380
        /*004e*/ 	.short	0x0010


	//----- nvinfo : EIATTR_SW_WAR
	.align		4
.L_141:
        /*0050*/ 	.byte	0x04, 0x36
        /*0052*/ 	.short	(.L_143 - .L_142)
.L_142:
        /*0054*/ 	.word	0x00000008
.L_143:


//--------------------- .nv.callgraph             --------------------------
	.section	.nv.callgraph,"",@"SHT_CUDA_CALLGRAPH"
	.align	4
	.sectionentsize	8
	.align		4
        /*0000*/ 	.word	0x00000000
	.align		4
        /*0004*/ 	.word	0xffffffff
	.align		4
        /*0008*/ 	.word	0x00000000
	.align		4
        /*000c*/ 	.word	0xfffffffe
	.align		4
        /*0010*/ 	.word	0x00000000
	.align		4
        /*0014*/ 	.word	0xfffffffd
	.align		4
        /*0018*/ 	.word	0x00000000
	.align		4
        /*001c*/ 	.word	0xfffffffc


//--------------------- .text._ZN3GPU20eigshNormalizeKernelI7double2EEvPT_S3_iPKS2_S5_ --------------------------
	.section	.text._ZN3GPU20eigshNormalizeKernelI7double2EEvPT_S3_iPKS2_S5_,"ax",@progbits
	.align	128
        .global         _ZN3GPU20eigshNormalizeKernelI7double2EEvPT_S3_iPKS2_S5_
        .type           _ZN3GPU20eigshNormalizeKernelI7double2EEvPT_S3_iPKS2_S5_,@function
        .size           _ZN3GPU20eigshNormalizeKernelI7double2EEvPT_S3_iPKS2_S5_,(.L_x_58 - _ZN3GPU20eigshNormalizeKernelI7double2EEvPT_S3_iPKS2_S5_)
        .other          _ZN3GPU20eigshNormalizeKernelI7double2EEvPT_S3_iPKS2_S5_,@"STO_CUDA_ENTRY STV_DEFAULT"
_ZN3GPU20eigshNormalizeKernelI7double2EEvPT_S3_iPKS2_S5_:
.text._ZN3GPU20eigshNormalizeKernelI7double2EEvPT_S3_iPKS2_S5_:
[----:B------:R-:W-:Y:S01]  /*0000*/  LDC R1, c[0x0][0x37c] ;  /* 0x0000df00ff017b82 */ /* 0x000fe20000000800 */
[----:B------:R-:W0:Y:S01]  /*0010*/  S2R R23, SR_CTAID.X ;  /* 0x0000000000177919 */ /* 0x000e220000002500 */
[----:B------:R-:W0:Y:S01]  /*0020*/  LDCU UR4, c[0x0][0x360] ;  /* 0x00006c00ff0477ac */ /* 0x000e220008000800 */
[----:B------:R-:W0:Y:S01]  /*0030*/  S2R R0, SR_TID.X ;  /* 0x0000000000007919 */ /* 0x000e220000002100 */
[----:B------:R-:W1:Y:S01]  /*0040*/  LDCU UR5, c[0x0][0x390] ;  /* 0x00007200ff0577ac */ /* 0x000e620008000800 */
[----:B0-----:R-:W-:-:S05]  /*0050*/  IMAD R23, R23, UR4, R0 ;  /* 0x0000000417177c24 */ /* 0x001fca000f8e0200 */
[----:B-1----:R-:W-:-:S13]  /*0060*/  ISETP.GE.AND P0, PT, R23, UR5, PT ;  /* 0x0000000517007c0c */ /* 0x002fda000bf06270 */
[----:B------:R-:W-:Y:S05]  /*0070*/  @P0 EXIT ;  /* 0x000000000000094d */ /* 0x000fea0003800000 */
[----:B------:R-:W0:Y:S01]  /*0080*/  LDC.64 R16, c[0x0][0x3a0] ;  /* 0x0000e800ff107b82 */ /* 0x000e220000000a00 */
[----:B------:R-:W0:Y:S01]  /*0090*/  LDCU.64 UR6, c[0x0][0x358] ;  /* 0x00006b00ff0677ac */ /* 0x000e220008000a00 */
[----:B------:R-:W1:Y:S06]  /*00a0*/  LDCU UR5, c[0x0][0x370] ;  /* 0x00006e00ff0577ac */ /* 0x000e6c0008000800 */
[----:B------:R-:W2:Y:S01]  /*00b0*/  LDC.64 R14, c[0x0][0x398] ;  /* 0x0000e600ff0e7b82 */ /* 0x000ea20000000a00 */
[----:B------:R-:W3:Y:S07]  /*00c0*/  LDCU UR8, c[0x0][0x390] ;  /* 0x00007200ff0877ac */ /* 0x000eee0008000800 */
[----:B------:R-:W4:Y:S01]  /*00d0*/  LDC.64 R12, c[0x0][0x380] ;  /* 0x0000e000ff0c7b82 */ /* 0x000f220000000a00 */
[----:B0-----:R-:W5:Y:S07]  /*00e0*/  LDG.E.64.CONSTANT R16, desc[UR6][R16.64] ;  /* 0x0000000610107981 */ /* 0x001f6e000c1e9b00 */
[----:B------:R-:W0:Y:S01]  /*00f0*/  LDC.64 R2, c[0x0][0x388] ;  /* 0x0000e200ff027b82 */ /* 0x000e220000000a00 */
[----:B-123--:R-:W-:-:S12]  /*0100*/  UIMAD UR4, UR4, UR5, URZ ;  /* 0x00000005040472a4 */ /* 0x00efd8000f8e02ff */
.L_x_4:
[----:B-1----:R-:W-:-:S06]  /*0110*/  IMAD.WIDE R8, R23, 0x10, R14 ;  /* 0x0000001017087825 */ /* 0x002fcc00078e020e */
[----:B------:R-:W2:Y:S01]  /*0120*/  LDG.E.128.CONSTANT R8, desc[UR6][R8.64] ;  /* 0x0000000608087981 */ /* 0x000ea2000c1e9d00 */
[----:B-----5:R-:W1:Y:S01]  /*0130*/  MUFU.RCP64H R5, R17 ;  /* 0x0000001100057308 */ /* 0x020e620000001800 */
[----:B------:R-:W-:Y:S01]  /*0140*/  IMAD.MOV.U32 R4, RZ, RZ, 0x1 ;  /* 0x00000001ff047424 */ /* 0x000fe200078e00ff */
[----:B------:R-:W-:Y:S01]  /*0150*/  BSSY.RECONVERGENT B0, `(.L_x_0) ;  /* 0x0000016000007945 */ /* 0x000fe20003800200 */
[----:B------:R-:W-:Y:S02]  /*0160*/  IMAD.MOV.U32 R25, RZ, RZ, R23 ;  /* 0x000000ffff197224 */ /* 0x000fe400078e0017 */
[----:B------:R-:W-:-:S05]  /*0170*/  VIADD R23, R23, UR4 ;  /* 0x0000000417177c36 */ /* 0x000fca0008000000 */
[----:B------:R-:W-:Y:S01]  /*0180*/  ISETP.GE.AND P1, PT, R23, UR8, PT ;  /* 0x0000000817007c0c */ /* 0x000fe2000bf26270 */
[----:B-1----:R-:W-:-:S08]  /*0190*/  DFMA R6, -R16, R4, 1 ;  /* 0x3ff000001006742b */ /* 0x002fd00000000104 */
[----:B------:R-:W-:-:S08]  /*01a0*/  DFMA R6, R6, R6, R6 ;  /* 0x000000060606722b */ /* 0x000fd00000000006 */
[----:B------:R-:W-:-:S08]  /*01b0*/  DFMA R6, R4, R6, R4 ;  /* 0x000000060406722b */ /* 0x000fd00000000004 */
[----:B------:R-:W-:-:S08]  /*01c0*/  DFMA R4, -R16, R6, 1 ;  /* 0x3ff000001004742b */ /* 0x000fd00000000106 */
[----:B------:R-:W-:-:S08]  /*01d0*/  DFMA R4, R6, R4, R6 ;  /* 0x000000040604722b */ /* 0x000fd00000000006 */
[----:B--2---:R-:W-:Y:S01]  /*01e0*/  DMUL R6, R8, R4 ;  /* 0x0000000408067228 */ /* 0x004fe20000000000 */
[----:B------:R-:W-:-:S07]  /*01f0*/  FSETP.GEU.AND P2, PT, |R9|, 6.5827683646048100446e-37, PT ;  /* 0x036000000900780b */ /* 0x000fce0003f4e200 */
[----:B------:R-:W-:-:S08]  /*0200*/  DFMA R18, -R16, R6, R8 ;  /* 0x000000061012722b */ /* 0x000fd00000000108 */
[----:B------:R-:W-:-:S10]  /*0210*/  DFMA R4, R4, R18, R6 ;  /* 0x000000120404722b */ /* 0x000fd40000000006 */
[----:B------:R-:W-:-:S05]  /*0220*/  FFMA R0, RZ, R17, R5 ;  /* 0x00000011ff007223 */ /* 0x000fca0000000005 */
[----:B------:R-:W-:-:S13]  /*0230*/  FSETP.GT.AND P0, PT, |R0|, 1.469367938527859385e-39, PT ;  /* 0x001000000000780b */ /* 0x000fda0003f04200 */
[----:B------:R-:W-:Y:S05]  /*0240*/  @P0 BRA P2, `(.L_x_1) ;  /* 0x0000000000180947 */ /* 0x000fea0001000000 */
[----:B------:R-:W-:Y:S01]  /*0250*/  IMAD.MOV.U32 R6, RZ, RZ, R16 ;  /* 0x000000ffff067224 */ /* 0x000fe200078e0010 */
[----:B------:R-:W-:Y:S01]  /*0260*/  MOV R0, 0x290 ;  /* 0x0000029000007802 */ /* 0x000fe20000000f00 */
[----:B------:R-:W-:-:S07]  /*0270*/  IMAD.MOV.U32 R7, RZ, RZ, R17 ;  /* 0x000000ffff077224 */ /* 0x000fce00078e0011 */
[----:B0---4-:R-:W-:Y:S05]  /*0280*/  CALL.REL.NOINC `($__internal_0_$__cuda_sm20_div_rn_f64_full) ;  /* 0x0000000000847944 */ /* 0x011fea0003c00000 */
[----:B------:R-:W-:Y:S02]  /*0290*/  IMAD.MOV.U32 R4, RZ, RZ, R26 ;  /* 0x000000ffff047224 */ /* 0x000fe400078e001a */
[----:B------:R-:W-:-:S07]  /*02a0*/  IMAD.MOV.U32 R5, RZ, RZ, R27 ;  /* 0x000000ffff057224 */ /* 0x000fce00078e001b */
.L_x_1:
[----:B------:R-:W-:Y:S05]  /*02b0*/  BSYNC.RECONVERGENT B0 ;  /* 0x0000000000007941 */ /* 0x000fea0003800200 */
.L_x_0:
[----:B------:R-:W1:Y:S01]  /*02c0*/  MUFU.RCP64H R7, R17 ;  /* 0x0000001100077308 */ /* 0x000e620000001800 */
[----:B------:R-:W-:Y:S01]  /*02d0*/  IMAD.MOV.U32 R6, RZ, RZ, 0x1 ;  /* 0x00000001ff067424 */ /* 0x000fe200078e00ff */
[----:B------:R-:W-:Y:S01]  /*02e0*/  FSETP.GEU.AND P2, PT, |R11|, 6.5827683646048100446e-37, PT ;  /* 0x036000000b00780b */ /* 0x000fe20003f4e200 */
[----:B------:R-:W-:Y:S04]  /*02f0*/  BSSY.RECONVERGENT B0, `(.L_x_2) ;  /* 0x0000014000007945 */ /* 0x000fe80003800200 */
[----:B-1----:R-:W-:-:S08]  /*0300*/  DFMA R8, -R16, R6, 1 ;  /* 0x3ff000001008742b */ /* 0x002fd00000000106 */
[----:B------:R-:W-:-:S08]  /*0310*/  DFMA R8, R8, R8, R8 ;  /* 0x000000080808722b */ /* 0x000fd00000000008 */
[----:B------:R-:W-:-:S08]  /*0320*/  DFMA R8, R6, R8, R6 ;  /* 0x000000080608722b */ /* 0x000fd00000000006 */
[----:B------:R-:W-:-:S08]  /*0330*/  DFMA R6, -R16, R8, 1 ;  /* 0x3ff000001006742b */ /* 0x000fd00000000108 */
[----:B------:R-:W-:-:S08]  /*0340*/  DFMA R18, R8, R6, R8 ;  /* 0x000000060812722b */ /* 0x000fd00000000008 */
[----:B------:R-:W-:-:S08]  /*0350*/  DMUL R6, R10, R18 ;  /* 0x000000120a067228 */ /* 0x000fd00000000000 */
[----:B------:R-:W-:-:S08]  /*0360*/  DFMA R8, -R16, R6, R10 ;  /* 0x000000061008722b */ /* 0x000fd0000000010a */
[----:B------:R-:W-:-:S10]  /*0370*/  DFMA R6, R18, R8, R6 ;  /* 0x000000081206722b */ /* 0x000fd40000000006 */
[----:B------:R-:W-:-:S05]  /*0380*/  FFMA R0, RZ, R17, R7 ;  /* 0x00000011ff007223 */ /* 0x000fca0000000007 */
[----:B------:R-:W-:-:S13]  /*0390*/  FSETP.GT.AND P0, PT, |R0|, 1.469367938527859385e-39, PT ;  /* 0x001000000000780b */ /* 0x000fda0003f04200 */
[----:B------:R-:W-:Y:S05]  /*03a0*/  @P0 BRA P2, `(.L_x_3) ;  /* 0x0000000000200947 */ /* 0x000fea0001000000 */
[----:B------:R-:W-:Y:S01]  /*03b0*/  IMAD.MOV.U32 R8, RZ, RZ, R10 ;  /* 0x000000ffff087224 */ /* 0x000fe200078e000a */
[----:B------:R-:W-:Y:S01]  /*03c0*/  MOV R0, 0x410 ;  /* 0x0000041000007802 */ /* 0x000fe20000000f00 */
[----:B------:R-:W-:Y:S02]  /*03d0*/  IMAD.MOV.U32 R9, RZ, RZ, R11 ;  /* 0x000000ffff097224 */ /* 0x000fe400078e000b */
[----:B------:R-:W-:Y:S02]  /*03e0*/  IMAD.MOV.U32 R6, RZ, RZ, R16 ;  /* 0x000000ffff067224 */ /* 0x000fe400078e0010 */
[----:B------:R-:W-:-:S07]  /*03f0*/  IMAD.MOV.U32 R7, RZ, RZ, R17 ;  /* 0x000000ffff077224 */ /* 0x000fce00078e0011 */
[----:B0---4-:R-:W-:Y:S05]  /*0400*/  CALL.REL.NOINC `($__internal_0_$__cuda_sm20_div_rn_f64_full) ;  /* 0x0000000000247944 */ /* 0x011fea0003c00000 */
[----:B------:R-:W-:Y:S02]  /*0410*/  IMAD.MOV.U32 R6, RZ, RZ, R26 ;  /* 0x000000ffff067224 */ /* 0x000fe400078e001a */
[----:B------:R-:W-:-:S07]  /*0420*/  IMAD.MOV.U32 R7, RZ, RZ, R27 ;  /* 0x000000ffff077224 */ /* 0x000fce00078e001b */
.L_x_3:
[----:B------:R-:W-:Y:S05]  /*0430*/  BSYNC.RECONVERGENT B0 ;  /* 0x0000000000007941 */ /* 0x000fea0003800200 */
.L_x_2:
[----:B----4-:R-:W-:-:S04]  /*0440*/  IMAD.WIDE R8, R25, 0x10, R12 ;  /* 0x0000001019087825 */ /* 0x010fc800078e020c */
[----:B0-----:R-:W-:Y:S01]  /*0450*/  IMAD.WIDE R10, R25, 0x10, R2 ;  /* 0x00000010190a7825 */ /* 0x001fe200078e0202 */
[----:B------:R1:W-:Y:S04]  /*0460*/  STG.E.128 desc[UR6][R8.64], R4 ;  /* 0x0000000408007986 */ /* 0x0003e8000c101d06 */
[----:B------:R1:W-:Y:S01]  /*0470*/  STG.E.128 desc[UR6][R10.64], R4 ;  /* 0x000000040a007986 */ /* 0x0003e2000c101d06 */
[----:B------:R-:W-:Y:S05]  /*0480*/  @!P1 BRA `(.L_x_4) ;  /* 0xfffffffc00209947 */ /* 0x000fea000383ffff */
[----:B------:R-:W-:Y:S05]  /*0490*/  EXIT ;  /* 0x000000000000794d */ /* 0x000fea0003800000 */
        .weak           $__internal_0_$__cuda_sm20_div_rn_f64_full
        .type           $__internal_0_$__cuda_sm20_div_rn_f64_full,@function
        .size           $__internal_0_$__cuda_sm20_div_rn_f64_full,(.L_x_58 - $__internal_0_$__cuda_sm20_div_rn_f64_full)
$__internal_0_$__cuda_sm20_div_rn_f64_full:
[----:B------:R-:W-:Y:S01]  /*04a0*/  IMAD.MOV.U32 R19, RZ, RZ, R9 ;  /* 0x000000ffff137224 */ /* 0x000fe200078e0009 */
[C---:B------:R-:W-:Y:S01]  /*04b0*/  FSETP.GEU.AND P0, PT, |R7|.reuse, 1.469367938527859385e-39, PT ;  /* 0x001000000700780b */ /* 0x040fe20003f0e200 */
[----:B------:R-:W-:Y:S01]  /*04c0*/  IMAD.MOV.U32 R18, RZ, RZ, R8 ;  /* 0x000000ffff127224 */ /* 0x000fe200078e0008 */
[----:B------:R-:W-:Y:S01]  /*04d0*/  LOP3.LUT R8, R7, 0x800fffff, RZ, 0xc0, !PT ;  /* 0x800fffff07087812 */ /* 0x000fe200078ec0ff */
[----:B------:R-:W-:Y:S01]  /*04e0*/  IMAD.MOV.U32 R24, RZ, RZ, 0x1ca00000 ;  /* 0x1ca00000ff187424 */ /* 0x000fe200078e00ff */
[C---:B------:R-:W-:Y:S01]  /*04f0*/  FSETP.GEU.AND P3, PT, |R19|.reuse, 1.469367938527859385e-39, PT ;  /* 0x001000001300780b */ /* 0x040fe20003f6e200 */
[----:B------:R-:W-:Y:S01]  /*0500*/  IMAD.MOV.U32 R20, RZ, RZ, R18 ;  /* 0x000000ffff147224 */ /* 0x000fe200078e0012 */
[----:B------:R-:W-:Y:S01]  /*0510*/  LOP3.LUT R9, R8, 0x3ff00000, RZ, 0xfc, !PT ;  /* 0x3ff0000008097812 */ /* 0x000fe200078efcff */
[----:B------:R-:W-:Y:S01]  /*0520*/  IMAD.MOV.U32 R8, RZ, RZ, R6 ;  /* 0x000000ffff087224 */ /* 0x000fe200078e0006 */
[----:B------:R-:W-:Y:S01]  /*0530*/  LOP3.LUT R22, R19, 0x7ff00000, RZ, 0xc0, !PT ;  /* 0x7ff0000013167812 */ /* 0x000fe200078ec0ff */
[----:B------:R-:W-:Y:S01]  /*0540*/  IMAD.MOV.U32 R26, RZ, RZ, 0x1 ;  /* 0x00000001ff1a7424 */ /* 0x000fe200078e00ff */
[----:B------:R-:W-:Y:S01]  /*0550*/  LOP3.LUT R33, R7, 0x7ff00000, RZ, 0xc0, !PT ;  /* 0x7ff0000007217812 */ /* 0x000fe200078ec0ff */
[----:B------:R-:W-:Y:S02]  /*0560*/  BSSY.RECONVERGENT B1, `(.L_x_5) ;  /* 0x000004d000017945 */ /* 0x000fe40003800200 */
[----:B------:R-:W-:Y:S01]  /*0570*/  @!P0 DMUL R8, R6, 8.98846567431157953865e+307 ;  /* 0x7fe0000006088828 */ /* 0x000fe20000000000 */
[----:B------:R-:W-:-:S03]  /*0580*/  ISETP.GE.U32.AND P2, PT, R22, R33, PT ;  /* 0x000000211600720c */ /* 0x000fc60003f46070 */
[----:B------:R-:W-:Y:S01]  /*0590*/  @!P3 LOP3.LUT R21, R7, 0x7ff00000, RZ, 0xc0, !PT ;  /* 0x7ff000000715b812 */ /* 0x000fe200078ec0ff */
[----:B------:R-:W-:Y:S01]  /*05a0*/  @!P3 IMAD.MOV.U32 R28, RZ, RZ, RZ ;  /* 0x000000ffff1cb224 */ /* 0x000fe200078e00ff */
[----:B------:R-:W0:Y:S02]  /*05b0*/  MUFU.RCP64H R27, R9 ;  /* 0x00000009001b7308 */ /* 0x000e240000001800 */
[----:B------:R-:W-:Y:S02]  /*05c0*/  @!P3 ISETP.GE.U32.AND P4, PT, R22, R21, PT ;  /* 0x000000151600b20c */ /* 0x000fe40003f86070 */
[C---:B------:R-:W-:Y:S02]  /*05d0*/  SEL R21, R24.reuse, 0x63400000, !P2 ;  /* 0x6340000018157807 */ /* 0x040fe40005000000 */
[----:B------:R-:W-:Y:S02]  /*05e0*/  @!P3 SEL R29, R24, 0x63400000, !P4 ;  /* 0x63400000181db807 */ /* 0x000fe40006000000 */
[----:B------:R-:W-:-:S02]  /*05f0*/  LOP3.LUT R21, R21, 0x800fffff, R19, 0xf8, !PT ;  /* 0x800fffff15157812 */ /* 0x000fc400078ef813 */
[----:B------:R-:W-:Y:S02]  /*0600*/  @!P3 LOP3.LUT R29, R29, 0x80000000, R19, 0xf8, !PT ;  /* 0x800000001d1db812 */ /* 0x000fe400078ef813 */
[----:B------:R-:W-:Y:S02]  /*0610*/  @!P0 LOP3.LUT R33, R9, 0x7ff00000, RZ, 0xc0, !PT ;  /* 0x7ff0000009218812 */ /* 0x000fe400078ec0ff */
[----:B------:R-:W-:-:S06]  /*0620*/  @!P3 LOP3.LUT R29, R29, 0x100000, RZ, 0xfc, !PT ;  /* 0x001000001d1db812 */ /* 0x000fcc00078efcff */
[----:B------:R-:W-:Y:S02]  /*0630*/  @!P3 DFMA R20, R20, 2, -R28 ;  /* 0x400000001414b82b */ /* 0x000fe4000000081c */
[----:B0-----:R-:W-:-:S08]  /*0640*/  DFMA R28, R26, -R8, 1 ;  /* 0x3ff000001a1c742b */ /* 0x001fd00000000808 */
[----:B------:R-:W-:-:S08]  /*0650*/  DFMA R28, R28, R28, R28 ;  /* 0x0000001c1c1c722b */ /* 0x000fd0000000001c */
[----:B------:R-:W-:-:S08]  /*0660*/  DFMA R26, R26, R28, R26 ;  /* 0x0000001c1a1a722b */ /* 0x000fd0000000001a */
[----:B------:R-:W-:-:S08]  /*0670*/  DFMA R28, R26, -R8, 1 ;  /* 0x3ff000001a1c742b */ /* 0x000fd00000000808 */
[----:B------:R-:W-:-:S08]  /*0680*/  DFMA R26, R26, R28, R26 ;  /* 0x0000001c1a1a722b */ /* 0x000fd0000000001a */
[----:B------:R-:W-:-:S08]  /*0690*/  DMUL R28, R26, R20 ;  /* 0x000000141a1c7228 */ /* 0x000fd00000000000 */
[----:B------:R-:W-:-:S08]  /*06a0*/  DFMA R30, R28, -R8, R20 ;  /* 0x800000081c1e722b */ /* 0x000fd00000000014 */
[----:B------:R-:W-:Y:S01]  /*06b0*/  DFMA R30, R26, R30, R28 ;  /* 0x0000001e1a1e722b */ /* 0x000fe2000000001c */
[----:B------:R-:W-:Y:S01]  /*06c0*/  IMAD.MOV.U32 R28, RZ, RZ, R22 ;  /* 0x000000ffff1c7224 */ /* 0x000fe200078e0016 */
[----:B------:R-:W-:-:S05]  /*06d0*/  @!P3 LOP3.LUT R28, R21, 0x7ff00000, RZ, 0xc0, !PT ;  /* 0x7ff00000151cb812 */ /* 0x000fca00078ec0ff */
[----:B------:R-:W-:-:S05]  /*06e0*/  VIADD R26, R28, 0xffffffff ;  /* 0xffffffff1c1a7836 */ /* 0x000fca0000000000 */
[----:B------:R-:W-:Y:S01]  /*06f0*/  ISETP.GT.U32.AND P0, PT, R26, 0x7feffffe, PT ;  /* 0x7feffffe1a00780c */ /* 0x000fe20003f04070 */
[----:B------:R-:W-:-:S05]  /*0700*/  VIADD R26, R33, 0xffffffff ;  /* 0xffffffff211a7836 */ /* 0x000fca0000000000 */
[----:B------:R-:W-:-:S13]  /*0710*/  ISETP.GT.U32.OR P0, PT, R26, 0x7feffffe, P0 ;  /* 0x7feffffe1a00780c */ /* 0x000fda0000704470 */
[----:B------:R-:W-:Y:S05]  /*0720*/  @P0 BRA `(.L_x_6) ;  /* 0x00000000006c0947 */ /* 0x000fea0003800000 */
[----:B------:R-:W-:Y:S01]  /*0730*/  LOP3.LUT R19, R7, 0x7ff00000, RZ, 0xc0, !PT ;  /* 0x7ff0000007137812 */ /* 0x000fe200078ec0ff */
[----:B------:R-:W-:-:S03]  /*0740*/  IMAD.MOV.U32 R28, RZ, RZ, RZ ;  /* 0x000000ffff1c7224 */ /* 0x000fc600078e00ff */
[CC--:B------:R-:W-:Y:S02]  /*0750*/  VIADDMNMX R18, R22.reuse, -R19.reuse, 0xb9600000, !PT ;  /* 0xb960000016127446 */ /* 0x0c0fe40007800913 */
[----:B------:R-:W-:Y:S02]  /*0760*/  ISETP.GE.U32.AND P0, PT, R22, R19, PT ;  /* 0x000000131600720c */ /* 0x000fe40003f06070 */
[----:B------:R-:W-:Y:S02]  /*0770*/  VIMNMX R18, PT, PT, R18, 0x46a00000, PT ;  /* 0x46a0000012127848 */ /* 0x000fe40003fe0100 */
[----:B------:R-:W-:-:S05]  /*0780*/  SEL R19, R24, 0x63400000, !P0 ;  /* 0x6340000018137807 */ /* 0x000fca0004000000 */
[----:B------:R-:W-:-:S04]  /*0790*/  IMAD.IADD R18, R18, 0x1, -R19 ;  /* 0x0000000112127824 */ /* 0x000fc800078e0a13 */
[----:B------:R-:W-:-:S06]  /*07a0*/  VIADD R29, R18, 0x7fe00000 ;  /* 0x7fe00000121d7836 */ /* 0x000fcc0000000000 */
[----:B------:R-:W-:-:S10]  /*07b0*/  DMUL R26, R30, R28 ;  /* 0x0000001c1e1a7228 */ /* 0x000fd40000000000 */
[----:B------:R-:W-:-:S13]  /*07c0*/  FSETP.GTU.AND P0, PT, |R27|, 1.469367938527859385e-39, PT ;  /* 0x001000001b00780b */ /* 0x000fda0003f0c200 */
[----:B------:R-:W-:Y:S05]  /*07d0*/  @P0 BRA `(.L_x_7) ;  /* 0x0000000000940947 */ /* 0x000fea0003800000 */
[----:B------:R-:W-:Y:S01]  /*07e0*/  DFMA R8, R30, -R8, R20 ;  /* 0x800000081e08722b */ /* 0x000fe20000000014 */
[----:B------:R-:W-:-:S09]  /*07f0*/  IMAD.MOV.U32 R28, RZ, RZ, RZ ;  /* 0x000000ffff1c7224 */ /* 0x000fd200078e00ff */
[C---:B------:R-:W-:Y:S02]  /*0800*/  FSETP.NEU.AND P0, PT, R9.reuse, RZ, PT ;  /* 0x000000ff0900720b */ /* 0x040fe40003f0d000 */
[----:B------:R-:W-:-:S04]  /*0810*/  LOP3.LUT R19, R9, 0x80000000, R7, 0x48, !PT ;  /* 0x8000000009137812 */ /* 0x000fc800078e4807 */
[----:B------:R-:W-:-:S07]  /*0820*/  LOP3.LUT R29, R19, R29, RZ, 0xfc, !PT ;  /* 0x0000001d131d7212 */ /* 0x000fce00078efcff */
[----:B------:R-:W-:Y:S05]  /*0830*/  @!P0 BRA `(.L_x_7) ;  /* 0x00000000007c8947 */ /* 0x000fea0003800000 */
[----:B------:R-:W-:Y:S01]  /*0840*/  IMAD.MOV R7, RZ, RZ, -R18 ;  /* 0x000000ffff077224 */ /* 0x000fe200078e0a12 */
[----:B------:R-:W-:Y:S01]  /*0850*/  DMUL.RP R28, R30, R28 ;  /* 0x0000001c1e1c7228 */ /* 0x000fe20000008000 */
[----:B------:R-:W-:-:S06]  /*0860*/  IMAD.MOV.U32 R6, RZ, RZ, RZ ;  /* 0x000000ffff067224 */ /* 0x000fcc00078e00ff */
[----:B------:R-:W-:-:S03]  /*0870*/  DFMA R6, R26, -R6, R30 ;  /* 0x800000061a06722b */ /* 0x000fc6000000001e */
[----:B------:R-:W-:-:S03]  /*0880*/  LOP3.LUT R19, R29, R19, RZ, 0x3c, !PT ;  /* 0x000000131d137212 */ /* 0x000fc600078e3cff */
[----:B------:R-:W-:-:S04]  /*0890*/  IADD3 R6, PT, PT, -R18, -0x43300000, RZ ;  /* 0xbcd0000012067810 */ /* 0x000fc80007ffe1ff */
[----:B------:R-:W-:-:S04]  /*08a0*/  FSETP.NEU.AND P0, PT, |R7|, R6, PT ;  /* 0x000000060700720b */ /* 0x000fc80003f0d200 */
[----:B------:R-:W-:Y:S02]  /*08b0*/  FSEL R26, R28, R26, !P0 ;  /* 0x0000001a1c1a7208 */ /* 0x000fe40004000000 */
[----:B------:R-:W-:Y:S01]  /*08c0*/  FSEL R27, R19, R27, !P0 ;  /* 0x0000001b131b7208 */ /* 0x000fe20004000000 */
[----:B------:R-:W-:Y:S06]  /*08d0*/  BRA `(.L_x_7) ;  /* 0x0000000000547947 */ /* 0x000fec0003800000 */
.L_x_6:
[----:B------:R-:W-:-:S14]  /*08e0*/  DSETP.NAN.AND P0, PT, R18, R18, PT ;  /* 0x000000121200722a */ /* 0x000fdc0003f08000 */
[----:B------:R-:W-:Y:S05]  /*08f0*/  @P0 BRA `(.L_x_8) ;  /* 0x0000000000440947 */ /* 0x000fea0003800000 */
[----:B------:R-:W-:-:S14]  /*0900*/  DSETP.NAN.AND P0, PT, R6, R6, PT ;  /* 0x000000060600722a */ /* 0x000fdc0003f08000 */
[----:B------:R-:W-:Y:S05]  /*0910*/  @P0 BRA `(.L_x_9) ;  /* 0x0000000000300947 */ /* 0x000fea0003800000 */
[----:B------:R-:W-:Y:S01]  /*0920*/  ISETP.NE.AND P0, PT, R28, R33, PT ;  /* 0x000000211c00720c */ /* 0x000fe20003f05270 */
[----:B------:R-:W-:Y:S02]  /*0930*/  IMAD.MOV.U32 R26, RZ, RZ, 0x0 ;  /* 0x00000000ff1a7424 */ /* 0x000fe400078e00ff */
[----:B------:R-:W-:-:S10]  /*0940*/  IMAD.MOV.U32 R27, RZ, RZ, -0x80000 ;  /* 0xfff80000ff1b7424 */ /* 0x000fd400078e00ff */
[----:B------:R-:W-:Y:S05]  /*0950*/  @!P0 BRA `(.L_x_7) ;  /* 0x0000000000348947 */ /* 0x000fea0003800000 */
[----:B------:R-:W-:Y:S02]  /*0960*/  ISETP.NE.AND P0, PT, R28, 0x7ff00000, PT ;  /* 0x7ff000001c00780c */ /* 0x000fe40003f05270 */
[----:B------:R-:W-:Y:S02]  /*0970*/  LOP3.LUT R27, R19, 0x80000000, R7, 0x48, !PT ;  /* 0x80000000131b7812 */ /* 0x000fe400078e4807 */
[----:B------:R-:W-:-:S13]  /*0980*/  ISETP.EQ.OR P0, PT, R33, RZ, !P0 ;  /* 0x000000ff2100720c */ /* 0x000fda0004702670 */
[----:B------:R-:W-:Y:S01]  /*0990*/  @P0 LOP3.LUT R6, R27, 0x7ff00000, RZ, 0xfc, !PT ;  /* 0x7ff000001b060812 */ /* 0x000fe200078efcff */
[----:B------:R-:W-:Y:S02]  /*09a0*/  @!P0 IMAD.MOV.U32 R26, RZ, RZ, RZ ;  /* 0x000000ffff1a8224 */ /* 0x000fe400078e00ff */
[----:B------:R-:W-:Y:S02]  /*09b0*/  @P0 IMAD.MOV.U32 R26, RZ, RZ, RZ ;  /* 0x000000ffff1a0224 */ /* 0x000fe400078e00ff */
[----:B------:R-:W-:Y:S01]  /*09c0*/  @P0 IMAD.MOV.U32 R27, RZ, RZ, R6 ;  /* 0x000000ffff1b0224 */ /* 0x000fe200078e0006 */
[----:B------:R-:W-:Y:S06]  /*09d0*/  BRA `(.L_x_7) ;  /* 0x0000000000147947 */ /* 0x000fec0003800000 */
.L_x_9:
[----:B------:R-:W-:Y:S01]  /*09e0*/  LOP3.LUT R27, R7, 0x80000, RZ, 0xfc, !PT ;  /* 0x00080000071b7812 */ /* 0x000fe200078efcff */
[----:B------:R-:W-:Y:S01]  /*09f0*/  IMAD.MOV.U32 R26, RZ, RZ, R6 ;  /* 0x000000ffff1a7224 */ /* 0x000fe200078e0006 */
[----:B------:R-:W-:Y:S06]  /*0a00*/  BRA `(.L_x_7) ;  /* 0x0000000000087947 */ /* 0x000fec0003800000 */
.L_x_8:
[----:B------:R-:W-:Y:S01]  /*0a10*/  LOP3.LUT R27, R19, 0x80000, RZ, 0xfc, !PT ;  /* 0x00080000131b7812 */ /* 0x000fe200078efcff */
[----:B------:R-:W-:-:S07]  /*0a20*/  IMAD.MOV.U32 R26, RZ, RZ, R18 ;  /* 0x000000ffff1a7224 */ /* 0x000fce00078e0012 */
.L_x_7:
[----:B------:R-:W-:Y:S05]  /*0a30*/  BSYNC.RECONVERGENT B1 ;  /* 0x0000000000017941 */ /* 0x000fea0003800200 */
.L_x_5:
[----:B------:R-:W-:Y:S02]  /*0a40*/  IMAD.MOV.U32 R6, RZ, RZ, R0 ;  /* 0x000000ffff067224 */ /* 0x000fe400078e0000 */
[----:B------:R-:W-:-:S04]  /*0a50*/  IMAD.MOV.U32 R7, RZ, RZ, 0x0 ;  /* 0x00000000ff077424 */ /* 0x000fc800078e00ff */
[----:B------:R-:W-:Y:S05]  /*0a60*/  RET.REL.NODEC R6 `(_ZN3GPU20eigshNormalizeKernelI7double2EEvPT_S3_iPKS2_S5_) ;  /* 0xfffffff406647950 */ /* 0x000fea0003c3ffff */
.L_x_10:
[----:B------:R-:W-:-:S00]  /*0a70*/  BRA `(.L_x_10) ;  /* 0xfffffffc00fc7947 */ /* 0x000fc0000383ffff */
[----:B------:R-:W-:-:S00]  /*0a80*/  NOP ;  /* 0x0000000000007918 */ /* 0x000fc00000000000 */
[----:B------:R-:W-:-:S00]  /*0a90*/  NOP ;  /* 0x0000000000007918 */ /* 0x000fc00000000000 */
[----:B------:R-:W-:-:S00]  /*0aa0*/  NOP ;  /* 0x0000000000007918 */ /* 0x000fc00000000000 */
[----:B------:R-:W-:-:S00]  /*0ab0*/  NOP ;  /* 0x0000000000007918 */ /* 0x000fc00000000000 */
[----:B------:R-:W-:-:S00]  /*0ac0*/  NOP ;  /* 0x0000000000007918 */ /* 0x000fc00000000000 */
[----:B------:R-:W-:-:S00]  /*0ad0*/  NOP ;  /* 0x0000000000007918 */ /* 0x000fc00000000000 */
[----:B------:R-:W-:-:S00]  /*0ae0*/  NOP ;  /* 0x0000000000007918 */ /* 0x000fc00000000000 */
[----:B------:R-:W-:-:S00]  /*0af0*/  NOP ;  /* 0x0000000000007918 */ /* 0x000fc00000000000 */
.L_x_58:


//--------------------- .text._ZN3GPU20eigshNormalizeKernelI6float2EEvPT_S3_iPKS2_S5_ --------------------------
	.section	.text._ZN3GPU20eigshNormalizeKernelI6float2EEvPT_S3_iPKS2_S5_,"ax",@progbits
	.align	128
        .global         _ZN3GPU20eigshNormalizeKernelI6float2EEvPT_S3_iPKS2_S5_
        .type           _ZN3GPU20eigshNormalizeKernelI6float2EEvPT_S3_iPKS2_S5_,@function
        .size           _ZN3GPU20eigshNormalizeKernelI6float2EEvPT_S3_iPKS2_S5_,(.L_x_59 - _ZN3GPU20eigshNormalizeKernelI6float2EEvPT_S3_iPKS2_S5_)
        .other          _ZN3GPU20eigshNormalizeKernelI6float2EEvPT_S3_iPKS2_S5_,@"STO_CUDA_ENTRY STV_DEFAULT"
_ZN3GPU20eigshNormalizeKernelI6float2EEvPT_S3_iPKS2_S5_:
.text._ZN3GPU20eigshNormalizeKernelI6float2EEvPT_S3_iPKS2_S5_:
        /* <DEDUP_REMOVED lines=14> */
[----:B0-----:R0:W5:Y:S07]  /*00e0*/  LDG.E.CONSTANT R12, desc[UR6][R2.64] ;  /* 0x00000006020c7981 */ /* 0x00116e000c1e9900 */
[----:B------:R-:W0:Y:S01]  /*00f0*/  LDC.64 R6, c[0x0][0x388] ;  /* 0x0000e200ff067b82 */ /* 0x000e220000000a00 */
[----:B-123--:R-:W-:-:S12]  /*0100*/  UIMAD UR4, UR4, UR5, URZ ;  /* 0x00000005040472a4 */ /* 0x00efd8000f8e02ff */
.L_x_15:
[----:B01----:R-:W-:-:S06]  /*0110*/  IMAD.WIDE R2, R13, 0x8, R10 ;  /* 0x000000080d027825 */ /* 0x003fcc00078e020a */
[----:B------:R-:W2:Y:S01]  /*0120*/  LDG.E.64.CONSTANT R2, desc[UR6][R2.64] ;  /* 0x0000000602027981 */ /* 0x000ea2000c1e9b00 */
[----:B-----5:R-:W0:Y:S01]  /*0130*/  MUFU.RCP R5, R12 ;  /* 0x0000000c00057308 */ /* 0x020e220000001000 */
[----:B------:R-:W-:Y:S01]  /*0140*/  IMAD.MOV.U32 R15, RZ, RZ, R13 ;  /* 0x000000ffff0f7224 */ /* 0x000fe200078e000d */
[----:B------:R-:W-:Y:S01]  /*0150*/  BSSY.RECONVERGENT B0, `(.L_x_11) ;  /* 0x000000e000007945 */ /* 0x000fe20003800200 */
[----:B------:R-:W-:-:S05]  /*0160*/  VIADD R13, R13, UR4 ;  /* 0x000000040d0d7c36 */ /* 0x000fca0008000000 */
[----:B------:R-:W-:Y:S01]  /*0170*/  ISETP.GE.AND P2, PT, R13, UR8, PT ;  /* 0x000000080d007c0c */ /* 0x000fe2000bf46270 */
[----:B0-----:R-:W-:-:S04]  /*0180*/  FFMA R0, -R12, R5, 1 ;  /* 0x3f8000000c007423 */ /* 0x001fc80000000105 */
[----:B------:R-:W-:Y:S01]  /*0190*/  FFMA R5, R5, R0, R5 ;  /* 0x0000000005057223 */ /* 0x000fe20000000005 */
[----:B--2---:R-:W0:Y:S03]  /*01a0*/  FCHK P0, R2, R12 ;  /* 0x0000000c02007302 */ /* 0x004e260000000000 */
[----:B------:R-:W-:-:S04]  /*01b0*/  FFMA R4, R2, R5, RZ ;  /* 0x0000000502047223 */ /* 0x000fc800000000ff */
[----:B------:R-:W-:-:S04]  /*01c0*/  FFMA R0, -R12, R4, R2 ;  /* 0x000000040c007223 */ /* 0x000fc80000000102 */
[----:B------:R-:W-:Y:S01]  /*01d0*/  FFMA R4, R5, R0, R4 ;  /* 0x0000000005047223 */ /* 0x000fe20000000004 */
[----:B0-----:R-:W-:Y:S06]  /*01e0*/  @!P0 BRA `(.L_x_12) ;  /* 0x0000000000108947 */ /* 0x001fec0003800000 */
[----:B------:R-:W-:Y:S01]  /*01f0*/  IMAD.MOV.U32 R5, RZ, RZ, R12 ;  /* 0x000000ffff057224 */ /* 0x000fe200078e000c */
[----:B------:R-:W-:-:S07]  /*0200*/  MOV R14, 0x220 ;  /* 0x00000220000e7802 */ /* 0x000fce0000000f00 */
[----:B----4-:R-:W-:Y:S05]  /*0210*/  CALL.REL.NOINC `($__internal_1_$__cuda_sm3x_div_rn_noftz_f32_slowpath) ;  /* 0x00000000005c7944 */ /* 0x010fea0003c00000 */
[----:B------:R-:W-:-:S07]  /*0220*/  IMAD.MOV.U32 R4, RZ, RZ, R0 ;  /* 0x000000ffff047224 */ /* 0x000fce00078e0000 */
.L_x_12:
[----:B------:R-:W-:Y:S05]  /*0230*/  BSYNC.RECONVERGENT B0 ;  /* 0x0000000000007941 */ /* 0x000fea0003800200 */
.L_x_11:
[----:B------:R-:W0:Y:S01]  /*0240*/  MUFU.RCP R5, R12 ;  /* 0x0000000c00057308 */ /* 0x000e220000001000 */
[----:B------:R-:W-:Y:S07]  /*0250*/  BSSY.RECONVERGENT B0, `(.L_x_13) ;  /* 0x000000d000007945 */ /* 0x000fee0003800200 */
[----:B------:R-:W1:Y:S01]  /*0260*/  FCHK P0, R3, R12 ;  /* 0x0000000c03007302 */ /* 0x000e620000000000 */
[----:B0-----:R-:W-:-:S04]  /*0270*/  FFMA R0, -R12, R5, 1 ;  /* 0x3f8000000c007423 */ /* 0x001fc80000000105 */
[----:B------:R-:W-:-:S04]  /*0280*/  FFMA R2, R5, R0, R5 ;  /* 0x0000000005027223 */ /* 0x000fc80000000005 */
[----:B------:R-:W-:-:S04]  /*0290*/  FFMA R5, R3, R2, RZ ;  /* 0x0000000203057223 */ /* 0x000fc800000000ff */
[----:B------:R-:W-:-:S04]  /*02a0*/  FFMA R0, -R12, R5, R3 ;  /* 0x000000050c007223 */ /* 0x000fc80000000103 */
[----:B------:R-:W-:Y:S01]  /*02b0*/  FFMA R5, R2, R0, R5 ;  /* 0x0000000002057223 */ /* 0x000fe20000000005 */
[----:B-1----:R-:W-:Y:S06]  /*02c0*/  @!P0 BRA `(.L_x_14) ;  /* 0x0000000000148947 */ /* 0x002fec0003800000 */
[----:B------:R-:W-:Y:S01]  /*02d0*/  IMAD.MOV.U32 R2, RZ, RZ, R3 ;  /* 0x000000ffff027224 */ /* 0x000fe200078e0003 */
[----:B------:R-:W-:Y:S01]  /*02e0*/  MOV R14, 0x310 ;  /* 0x00000310000e7802 */ /* 0x000fe20000000f00 */
[----:B------:R-:W-:-:S07]  /*02f0*/  IMAD.MOV.U32 R5, RZ, RZ, R12 ;  /* 0x000000ffff057224 */ /* 0x000fce00078e000c */
[----:B----4-:R-:W-:Y:S05]  /*0300*/  CALL.REL.NOINC `($__internal_1_$__cuda_sm3x_div_rn_noftz_f32_slowpath) ;  /* 0x0000000000207944 */ /* 0x010fea0003c00000 */
[----:B------:R-:W-:-:S07]  /*0310*/  IMAD.MOV.U32 R5, RZ, RZ, R0 ;  /* 0x000000ffff057224 */ /* 0x000fce00078e0000 */
.L_x_14:
[----:B------:R-:W-:Y:S05]  /*0320*/  BSYNC.RECONVERGENT B0 ;  /* 0x0000000000007941 */ /* 0x000fea0003800200 */
.L_x_13:
[----:B----4-:R-:W-:-:S04]  /*0330*/  IMAD.WIDE R2, R15, 0x8, R8 ;  /* 0x000000080f027825 */ /* 0x010fc800078e0208 */
[----:B------:R-:W-:Y:S01]  /*0340*/  IMAD.WIDE R14, R15, 0x8, R6 ;  /* 0x000000080f0e7825 */ /* 0x000fe200078e0206 */
[----:B------:R1:W-:Y:S04]  /*0350*/  STG.E.64 desc[UR6][R2.64], R4 ;  /* 0x0000000402007986 */ /* 0x0003e8000c101b06 */
[----:B------:R1:W-:Y:S01]  /*0360*/  STG.E.64 desc[UR6][R14.64], R4 ;  /* 0x000000040e007986 */ /* 0x0003e2000c101b06 */
[----:B------:R-:W-:Y:S05]  /*0370*/  @!P2 BRA `(.L_x_15) ;  /* 0xfffffffc0064a947 */ /* 0x000fea000383ffff */
[----:B------:R-:W-:Y:S05]  /*0380*/  EXIT ;  /* 0x000000000000794d */ /* 0x000fea0003800000 */
        .weak           $__internal_1_$__cuda_sm3x_div_rn_noftz_f32_slowpath
        .type           $__internal_1_$__cuda_sm3x_div_rn_noftz_f32_slowpath,@function
        .size           $__internal_1_$__cuda_sm3x_div_rn_noftz_f32_slowpath,(.L_x_59 - $__internal_1_$__cuda_sm3x_div_rn_noftz_f32_slowpath)
$__internal_1_$__cuda_sm3x_div_rn_noftz_f32_slowpath:
[----:B------:R-:W-:Y:S01]  /*0390*/  SHF.R.U32.HI R16, RZ, 0x17, R5 ;  /* 0x00000017ff107819 */ /* 0x000fe20000011605 */
[----:B------:R-:W-:Y:S01]  /*03a0*/  BSSY.RECONVERGENT B1, `(.L_x_16) ;  /* 0x0000062000017945 */ /* 0x000fe20003800200 */
[----:B------:R-:W-:Y:S02]  /*03b0*/  SHF.R.U32.HI R0, RZ, 0x17, R2 ;  /* 0x00000017ff007819 */ /* 0x000fe40000011602 */
[----:B------:R-:W-:Y:S02]  /*03c0*/  LOP3.LUT R16, R16, 0xff, RZ, 0xc0, !PT ;  /* 0x000000ff10107812 */ /* 0x000fe400078ec0ff */
[----:B------:R-:W-:-:S03]  /*03d0*/  LOP3.LUT R19, R0, 0xff, RZ, 0xc0, !PT ;  /* 0x000000ff00137812 */ /* 0x000fc600078ec0ff */
[----:B------:R-:W-:Y:S02]  /*03e0*/  VIADD R18, R16, 0xffffffff ;  /* 0xffffffff10127836 */ /* 0x000fe40000000000 */
[----:B------:R-:W-:-:S03]  /*03f0*/  VIADD R0, R19, 0xffffffff ;  /* 0xffffffff13007836 */ /* 0x000fc60000000000 */
[----:B------:R-:W-:-:S04]  /*0400*/  ISETP.GT.U32.AND P0, PT, R18, 0xfd, PT ;  /* 0x000000fd1200780c */ /* 0x000fc80003f04070 */
[----:B------:R-:W-:-:S13]  /*0410*/  ISETP.GT.U32.OR P0, PT, R0, 0xfd, P0 ;  /* 0x000000fd0000780c */ /* 0x000fda0000704470 */
[----:B------:R-:W-:Y:S01]  /*0420*/  @!P0 IMAD.MOV.U32 R17, RZ, RZ, RZ ;  /* 0x000000ffff118224 */ /* 0x000fe200078e00ff */
[----:B------:R-:W-:Y:S06]  /*0430*/  @!P0 BRA `(.L_x_17) ;  /* 0x00000000005c8947 */ /* 0x000fec0003800000 */
[----:B------:R-:W-:Y:S02]  /*0440*/  FSETP.GTU.FTZ.AND P0, PT, |R2|, +INF , PT ;  /* 0x7f8000000200780b */ /* 0x000fe40003f1c200 */
[----:B------:R-:W-:-:S04]  /*0450*/  FSETP.GTU.FTZ.AND P1, PT, |R5|, +INF , PT ;  /* 0x7f8000000500780b */ /* 0x000fc80003f3c200 */
[----:B------:R-:W-:-:S13]  /*0460*/  PLOP3.LUT P0, PT, P0, P1, PT, 0xf8, 0x8f ;  /* 0x00000000008f781c */ /* 0x000fda0000703f70 */
[----:B------:R-:W-:Y:S05]  /*0470*/  @P0 BRA `(.L_x_18) ;  /* 0x00000004004c0947 */ /* 0x000fea0003800000 */
[----:B------:R-:W-:-:S13]  /*0480*/  LOP3.LUT P0, RZ, R5, 0x7fffffff, R2, 0xc8, !PT ;  /* 0x7fffffff05ff7812 */ /* 0x000fda000780c802 */
[----:B------:R-:W-:Y:S05]  /*0490*/  @!P0 BRA `(.L_x_19) ;  /* 0x00000004003c8947 */ /* 0x000fea0003800000 */
[C---:B------:R-:W-:Y:S02]  /*04a0*/  FSETP.NEU.FTZ.AND P3, PT, |R2|.reuse, +INF , PT ;  /* 0x7f8000000200780b */ /* 0x040fe40003f7d200 */
[----:B------:R-:W-:Y:S02]  /*04b0*/  FSETP.NEU.FTZ.AND P1, PT, |R5|, +INF , PT ;  /* 0x7f8000000500780b */ /* 0x000fe40003f3d200 */
[----:B------:R-:W-:-:S11]  /*04c0*/  FSETP.NEU.FTZ.AND P0, PT, |R2|, +INF , PT ;  /* 0x7f8000000200780b */ /* 0x000fd60003f1d200 */
[----:B------:R-:W-:Y:S05]  /*04d0*/  @!P1 BRA !P3, `(.L_x_19) ;  /* 0x00000004002c9947 */ /* 0x000fea0005800000 */
[----:B------:R-:W-:-:S04]  /*04e0*/  LOP3.LUT P3, RZ, R2, 0x7fffffff, RZ, 0xc0, !PT ;  /* 0x7fffffff02ff7812 */ /* 0x000fc8000786c0ff */
[----:B------:R-:W-:-:S13]  /*04f0*/  PLOP3.LUT P1, PT, P1, P3, PT, 0x2f, 0xf2 ;  /* 0x0000000000f2781c */ /* 0x000fda0000f26577 */
[----:B------:R-:W-:Y:S05]  /*0500*/  @P1 BRA `(.L_x_20) ;  /* 0x0000000400181947 */ /* 0x000fea0003800000 */
[----:B------:R-:W-:-:S04]  /*0510*/  LOP3.LUT P1, RZ, R5, 0x7fffffff, RZ, 0xc0, !PT ;  /* 0x7fffffff05ff7812 */ /* 0x000fc8000782c0ff */
[----:B------:R-:W-:-:S13]  /*0520*/  PLOP3.LUT P0, PT, P0, P1, PT, 0x2f, 0xf2 ;  /* 0x0000000000f2781c */ /* 0x000fda0000702577 */
[----:B------:R-:W-:Y:S05]  /*0530*/  @P0 BRA `(.L_x_21) ;  /* 0x0000000400000947 */ /* 0x000fea0003800000 */
[----:B------:R-:W-:Y:S02]  /*0540*/  ISETP.GE.AND P0, PT, R0, RZ, PT ;  /* 0x000000ff0000720c */ /* 0x000fe40003f06270 */
[----:B------:R-:W-:-:S11]  /*0550*/  ISETP.GE.AND P1, PT, R18, RZ, PT ;  /* 0x000000ff1200720c */ /* 0x000fd60003f26270 */
[----:B------:R-:W-:Y:S02]  /*0560*/  @P0 IMAD.MOV.U32 R17, RZ, RZ, RZ ;  /* 0x000000ffff110224 */ /* 0x000fe400078e00ff */
[----:B------:R-:W-:Y:S01]  /*0570*/  @!P0 FFMA R2, R2, 1.84467440737095516160e+19, RZ ;  /* 0x5f80000002028823 */ /* 0x000fe200000000ff */
[----:B------:R-:W-:Y:S02]  /*0580*/  @!P0 IMAD.MOV.U32 R17, RZ, RZ, -0x40 ;  /* 0xffffffc0ff118424 */ /* 0x000fe400078e00ff */
[----:B------:R-:W-:-:S03]  /*0590*/  @!P1 FFMA R5, R5, 1.84467440737095516160e+19, RZ ;  /* 0x5f80000005059823 */ /* 0x000fc600000000ff */
[----:B------:R-:W-:-:S07]  /*05a0*/  @!P1 IADD3 R17, PT, PT, R17, 0x40, RZ ;  /* 0x0000004011119810 */ /* 0x000fce0007ffe0ff */
.L_x_17:
[----:B------:R-:W-:Y:S01]  /*05b0*/  LEA R0, R16, 0xc0800000, 0x17 ;  /* 0xc080000010007811 */ /* 0x000fe200078eb8ff */
[----:B------:R-:W-:Y:S01]  /*05c0*/  VIADD R19, R19, 0xffffff81 ;  /* 0xffffff8113137836 */ /* 0x000fe20000000000 */
[----:B------:R-:W-:Y:S03]  /*05d0*/  BSSY.RECONVERGENT B2, `(.L_x_22) ;  /* 0x0000035000027945 */ /* 0x000fe60003800200 */
[----:B------:R-:W-:Y:S02]  /*05e0*/  IMAD.IADD R18, R5, 0x1, -R0 ;  /* 0x0000000105127824 */ /* 0x000fe400078e0a00 */
[C---:B------:R-:W-:Y:S02]  /*05f0*/  IMAD R0, R19.reuse, -0x800000, R2 ;  /* 0xff80000013007824 */ /* 0x040fe400078e0202 */
[----:B------:R0:W1:Y:S01]  /*0600*/  MUFU.RCP R5, R18 ;  /* 0x0000001200057308 */ /* 0x0000620000001000 */
[----:B------:R-:W-:Y:S01]  /*0610*/  FADD.FTZ R21, -R18, -RZ ;  /* 0x800000ff12157221 */ /* 0x000fe20000010100 */
[----:B0-----:R-:W-:-:S05]  /*0620*/  IADD3 R18, PT, PT, R19, 0x7f, -R16 ;  /* 0x0000007f13127810 */ /* 0x001fca0007ffe810 */
[----:B------:R-:W-:Y:S02]  /*0630*/  IMAD.IADD R17, R18, 0x1, R17 ;  /* 0x0000000112117824 */ /* 0x000fe400078e0211 */
[----:B-1----:R-:W-:-:S04]  /*0640*/  FFMA R20, R5, R21, 1 ;  /* 0x3f80000005147423 */ /* 0x002fc80000000015 */
[----:B------:R-:W-:-:S04]  /*0650*/  FFMA R5, R5, R20, R5 ;  /* 0x0000001405057223 */ /* 0x000fc80000000005 */
[----:B------:R-:W-:-:S04]  /*0660*/  FFMA R2, R0, R5, RZ ;  /* 0x0000000500027223 */ /* 0x000fc800000000ff */
[----:B------:R-:W-:-:S04]  /*0670*/  FFMA R20, R21, R2, R0 ;  /* 0x0000000215147223 */ /* 0x000fc80000000000 */
[----:B------:R-:W-:-:S04]  /*0680*/  FFMA R2, R5, R20, R2 ;  /* 0x0000001405027223 */ /* 0x000fc80000000002 */
[----:B------:R-:W-:-:S04]  /*0690*/  FFMA R21, R21, R2, R0 ;  /* 0x0000000215157223 */ /* 0x000fc80000000000 */
[----:B------:R-:W-:-:S05]  /*06a0*/  FFMA R0, R5, R21, R2 ;  /* 0x0000001505007223 */ /* 0x000fca0000000002 */
[----:B------:R-:W-:-:S04]  /*06b0*/  SHF.R.U32.HI R16, RZ, 0x17, R0 ;  /* 0x00000017ff107819 */ /* 0x000fc80000011600 */
[----:B------:R-:W-:-:S05]  /*06c0*/  LOP3.LUT R16, R16, 0xff, RZ, 0xc0, !PT ;  /* 0x000000ff10107812 */ /* 0x000fca00078ec0ff */
[----:B------:R-:W-:-:S04]  /*06d0*/  IMAD.IADD R18, R16, 0x1, R17 ;  /* 0x0000000110127824 */ /* 0x000fc800078e0211 */
[----:B------:R-:W-:-:S05]  /*06e0*/  VIADD R16, R18, 0xffffffff ;  /* 0xffffffff12107836 */ /* 0x000fca0000000000 */
[----:B------:R-:W-:-:S13]  /*06f0*/  ISETP.GE.U32.AND P0, PT, R16, 0xfe, PT ;  /* 0x000000fe1000780c */ /* 0x000fda0003f06070 */
[----:B------:R-:W-:Y:S05]  /*0700*/  @!P0 BRA `(.L_x_23) ;  /* 0x0000000000808947 */ /* 0x000fea0003800000 */
[----:B------:R-:W-:-:S13]  /*0710*/  ISETP.GT.AND P0, PT, R18, 0xfe, PT ;  /* 0x000000fe1200780c */ /* 0x000fda0003f04270 */
[----:B------:R-:W-:Y:S05]  /*0720*/  @P0 BRA `(.L_x_24) ;  /* 0x00000000006c0947 */ /* 0x000fea0003800000 */
[----:B------:R-:W-:-:S13]  /*0730*/  ISETP.GE.AND P0, PT, R18, 0x1, PT ;  /* 0x000000011200780c */ /* 0x000fda0003f06270 */
[----:B------:R-:W-:Y:S05]  /*0740*/  @P0 BRA `(.L_x_25) ;  /* 0x0000000000740947 */ /* 0x000fea0003800000 */
[----:B------:R-:W-:Y:S02]  /*0750*/  ISETP.GE.AND P0, PT, R18, -0x18, PT ;  /* 0xffffffe81200780c */ /* 0x000fe40003f06270 */
[----:B------:R-:W-:-:S11]  /*0760*/  LOP3.LUT R0, R0, 0x80000000, RZ, 0xc0, !PT ;  /* 0x8000000000007812 */ /* 0x000fd600078ec0ff */
[----:B------:R-:W-:Y:S05]  /*0770*/  @!P0 BRA `(.L_x_25) ;  /* 0x0000000000688947 */ /* 0x000fea0003800000 */
[CCC-:B------:R-:W-:Y:S01]  /*0780*/  FFMA.RZ R16, R5.reuse, R21.reuse, R2.reuse ;  /* 0x0000001505107223 */ /* 0x1c0fe2000000c002 */
[C---:B------:R-:W-:Y:S02]  /*0790*/  ISETP.NE.AND P3, PT, R18.reuse, RZ, PT ;  /* 0x000000ff1200720c */ /* 0x040fe40003f65270 */
[----:B------:R-:W-:Y:S02]  /*07a0*/  ISETP.NE.AND P1, PT, R18, RZ, PT ;  /* 0x000000ff1200720c */ /* 0x000fe40003f25270 */
[----:B------:R-:W-:Y:S01]  /*07b0*/  LOP3.LUT R17, R16, 0x7fffff, RZ, 0xc0, !PT ;  /* 0x007fffff10117812 */ /* 0x000fe200078ec0ff */
[CCC-:B------:R-:W-:Y:S01]  /*07c0*/  FFMA.RP R16, R5.reuse, R21.reuse, R2.reuse ;  /* 0x0000001505107223 */ /* 0x1c0fe20000008002 */
[----:B------:R-:W-:Y:S01]  /*07d0*/  FFMA.RM R5, R5, R21, R2 ;  /* 0x0000001505057223 */ /* 0x000fe20000004002 */
[C---:B------:R-:W-:Y:S01]  /*07e0*/  VIADD R2, R18.reuse, 0x20 ;  /* 0x0000002012027836 */ /* 0x040fe20000000000 */
[----:B------:R-:W-:Y:S02]  /*07f0*/  LOP3.LUT R17, R17, 0x800000, RZ, 0xfc, !PT ;  /* 0x0080000011117812 */ /* 0x000fe400078efcff */
[----:B------:R-:W-:-:S02]  /*0800*/  IADD3 R18, PT, PT, -R18, RZ, RZ ;  /* 0x000000ff12127210 */ /* 0x000fc40007ffe1ff */
[----:B------:R-:W-:Y:S02]  /*0810*/  SHF.L.U32 R2, R17, R2, RZ ;  /* 0x0000000211027219 */ /* 0x000fe400000006ff */
[----:B------:R-:W-:Y:S02]  /*0820*/  FSETP.NEU.FTZ.AND P0, PT, R16, R5, PT ;  /* 0x000000051000720b */ /* 0x000fe40003f1d000 */
[----:B------:R-:W-:Y:S02]  /*0830*/  SEL R16, R18, RZ, P3 ;  /* 0x000000ff12107207 */ /* 0x000fe40001800000 */
[----:B------:R-:W-:Y:S02]  /*0840*/  ISETP.NE.AND P1, PT, R2, RZ, P1 ;  /* 0x000000ff0200720c */ /* 0x000fe40000f25270 */
[----:B------:R-:W-:Y:S02]  /*0850*/  SHF.R.U32.HI R16, RZ, R16, R17 ;  /* 0x00000010ff107219 */ /* 0x000fe40000011611 */
[----:B------:R-:W-:-:S02]  /*0860*/  PLOP3.LUT P0, PT, P0, P1, PT, 0xf8, 0x8f ;  /* 0x00000000008f781c */ /* 0x000fc40000703f70 */
[----:B------:R-:W-:Y:S02]  /*0870*/  SHF.R.U32.HI R5, RZ, 0x1, R16 ;  /* 0x00000001ff057819 */ /* 0x000fe40000011610 */
[----:B------:R-:W-:-:S04]  /*0880*/  SEL R2, RZ, 0x1, !P0 ;  /* 0x00000001ff027807 */ /* 0x000fc80004000000 */
[----:B------:R-:W-:-:S04]  /*0890*/  LOP3.LUT R17, R2, 0x1, R5, 0xf8, !PT ;  /* 0x0000000102117812 */ /* 0x000fc800078ef805 */
[----:B------:R-:W-:-:S05]  /*08a0*/  LOP3.LUT R16, R17, R16, RZ, 0xc0, !PT ;  /* 0x0000001011107212 */ /* 0x000fca00078ec0ff */
[----:B------:R-:W-:-:S05]  /*08b0*/  IMAD.IADD R5, R5, 0x1, R16 ;  /* 0x0000000105057824 */ /* 0x000fca00078e0210 */
[----:B------:R-:W-:Y:S01]  /*08c0*/  LOP3.LUT R0, R5, R0, RZ, 0xfc, !PT ;  /* 0x0000000005007212 */ /* 0x000fe200078efcff */
[----:B------:R-:W-:Y:S06]  /*08d0*/  BRA `(.L_x_25) ;  /* 0x0000000000107947 */ /* 0x000fec0003800000 */
.L_x_24:
[----:B------:R-:W-:-:S04]  /*08e0*/  LOP3.LUT R0, R0, 0x80000000, RZ, 0xc0, !PT ;  /* 0x8000000000007812 */ /* 0x000fc800078ec0ff */
[----:B------:R-:W-:Y:S01]  /*08f0*/  LOP3.LUT R0, R0, 0x7f800000, RZ, 0xfc, !PT ;  /* 0x7f80000000007812 */ /* 0x000fe200078efcff */
[----:B------:R-:W-:Y:S06]  /*0900*/  BRA `(.L_x_25) ;  /* 0x0000000000047947 */ /* 0x000fec0003800000 */
.L_x_23:
[----:B------:R-:W-:-:S07]  /*0910*/  IMAD R0, R17, 0x800000, R0 ;  /* 0x0080000011007824 */ /* 0x000fce00078e0200 */
.L_x_25:
[----:B------:R-:W-:Y:S05]  /*0920*/  BSYNC.RECONVERGENT B2 ;  /* 0x0000000000027941 */ /* 0x000fea0003800200 */
.L_x_22:
[----:B------:R-:W-:Y:S05]  /*0930*/  BRA `(.L_x_26) ;  /* 0x0000000000207947 */ /* 0x000fea0003800000 */
.L_x_21:
[----:B------:R-:W-:-:S04]  /*0940*/  LOP3.LUT R0, R5, 0x80000000, R2, 0x48, !PT ;  /* 0x8000000005007812 */ /* 0x000fc800078e4802 */
[----:B------:R-:W-:Y:S01]  /*0950*/  LOP3.LUT R0, R0, 0x7f800000, RZ, 0xfc, !PT ;  /* 0x7f80000000007812 */ /* 0x000fe200078efcff */
[----:B------:R-:W-:Y:S06]  /*0960*/  BRA `(.L_x_26) ;  /* 0x0000000000147947 */ /* 0x000fec0003800000 */
.L_x_20:
[----:B------:R-:W-:Y:S01]  /*0970*/  LOP3.LUT R0, R5, 0x80000000, R2, 0x48, !PT ;  /* 0x8000000005007812 */ /* 0x000fe200078e4802 */
[----:B------:R-:W-:Y:S06]  /*0980*/  BRA `(.L_x_26) ;  /* 0x00000000000c7947 */ /* 0x000fec0003800000 */
.L_x_19:
[----:B------:R-:W0:Y:S01]  /*0990*/  MUFU.RSQ R0, -QNAN ;  /* 0xffc0000000007908 */ /* 0x000e220000001400 */
[----:B------:R-:W-:Y:S05]  /*09a0*/  BRA `(.L_x_26) ;  /* 0x0000000000047947 */ /* 0x000fea0003800000 */
.L_x_18:
[----:B------:R-:W-:-:S07]  /*09b0*/  FADD.FTZ R0, R2, R5 ;  /* 0x0000000502007221 */ /* 0x000fce0000010000 */
.L_x_26:
[----:B------:R-:W-:Y:S05]  /*09c0*/  BSYNC.RECONVERGENT B1 ;  /* 0x0000000000017941 */ /* 0x000fea0003800200 */
.L_x_16:
[----:B------:R-:W-:Y:S02]  /*09d0*/  IMAD.MOV.U32 R16, RZ, RZ, R14 ;  /* 0x000000ffff107224 */ /* 0x000fe400078e000e */
[----:B------:R-:W-:-:S04]  /*09e0*/  IMAD.MOV.U32 R17, RZ, RZ, 0x0 ;  /* 0x00000000ff117424 */ /* 0x000fc800078e00ff */
[----:B0-----:R-:W-:Y:S05]  /*09f0*/  RET.REL.NODEC R16 `(_ZN3GPU20eigshNormalizeKernelI6float2EEvPT_S3_iPKS2_S5_) ;  /* 0xfffffff410807950 */ /* 0x001fea0003c3ffff */
.L_x_27:
        /* <DEDUP_REMOVED lines=16> */
.L_x_59:


//--------------------- .text._ZN3GPU18divideByRealKernelI7double2dEEvPT_PKT0_S3_i --------------------------
	.section	.text._ZN3GPU18divideByRealKernelI7double2dEEvPT_PKT0_S3_i,"ax",@progbits
	.align	128
        .global         _ZN3GPU18divideByRealKernelI7double2dEEvPT_PKT0_S3_i
        .type           _ZN3GPU18divideByRealKernelI7double2dEEvPT_PKT0_S3_i,@function
        .size           _ZN3GPU18divideByRealKernelI7double2dEEvPT_PKT0_S3_i,(.L_x_60 - _ZN3GPU18divideByRealKernelI7double2dEEvPT_PKT0_S3_i)
        .other          _ZN3GPU18divideByRealKernelI7double2dEEvPT_PKT0_S3_i,@"STO_CUDA_ENTRY STV_DEFAULT"
_ZN3GPU18divideByRealKernelI7double2dEEvPT_PKT0_S3_i:
.text._ZN3GPU18divideByRealKernelI7double2dEEvPT_PKT0_S3_i:
        /* <DEDUP_REMOVED lines=14> */
[----:B0-----:R-:W5:Y:S01]  /*00e0*/  LDG.E.64.CONSTANT R16, desc[UR6][R16.64] ;  /* 0x0000000610107981 */ /* 0x001f62000c1e9b00 */
[----:B-1-3--:R-:W-:-:S12]  /*00f0*/  UIMAD UR4, UR4, UR5, URZ ;  /* 0x00000005040472a4 */ /* 0x00afd8000f8e02ff */
.L_x_32:
[----:B--2---:R-:W-:-:S06]  /*0100*/  IMAD.WIDE R8, R0, 0x10, R14 ;  /* 0x0000001000087825 */ /* 0x004fcc00078e020e */
[----:B------:R-:W2:Y:S01]  /*0110*/  LDG.E.128.CONSTANT R8, desc[UR6][R8.64] ;  /* 0x0000000608087981 */ /* 0x000ea2000c1e9d00 */
[----:B0----5:R-:W0:Y:S01]  /*0120*/  MUFU.RCP64H R3, R17 ;  /* 0x0000001100037308 */ /* 0x021e220000001800 */
[----:B------:R-:W-:Y:S01]  /*0130*/  IMAD.MOV.U32 R2, RZ, RZ, 0x1 ;  /* 0x00000001ff027424 */ /* 0x000fe200078e00ff */
[----:B------:R-:W-:Y:S05]  /*0140*/  BSSY.RECONVERGENT B0, `(.L_x_28) ;  /* 0x0000016000007945 */ /* 0x000fea0003800200 */
[----:B0-----:R-:W-:-:S08]  /*0150*/  DFMA R4, -R16, R2, 1 ;  /* 0x3ff000001004742b */ /* 0x001fd00000000102 */
[----:B------:R-:W-:-:S08]  /*0160*/  DFMA R4, R4, R4, R4 ;  /* 0x000000040404722b */ /* 0x000fd00000000004 */
[----:B------:R-:W-:-:S08]  /*0170*/  DFMA R4, R2, R4, R2 ;  /* 0x000000040204722b */ /* 0x000fd00000000002 */
[----:B------:R-:W-:-:S08]  /*0180*/  DFMA R2, -R16, R4, 1 ;  /* 0x3ff000001002742b */ /* 0x000fd00000000104 */
[----:B------:R-:W-:-:S08]  /*0190*/  DFMA R2, R4, R2, R4 ;  /* 0x000000020402722b */ /* 0x000fd00000000004 */
[----:B--2---:R-:W-:Y:S01]  /*01a0*/  DMUL R4, R8, R2 ;  /* 0x0000000208047228 */ /* 0x004fe20000000000 */
[----:B------:R-:W-:-:S07]  /*01b0*/  FSETP.GEU.AND P2, PT, |R9|, 6.5827683646048100446e-37, PT ;  /* 0x036000000900780b */ /* 0x000fce0003f4e200 */
[----:B------:R-:W-:-:S08]  /*01c0*/  DFMA R6, -R16, R4, R8 ;  /* 0x000000041006722b */ /* 0x000fd00000000108 */
[----:B------:R-:W-:Y:S01]  /*01d0*/  DFMA R4, R2, R6, R4 ;  /* 0x000000060204722b */ /* 0x000fe20000000004 */
[----:B------:R-:W-:Y:S02]  /*01e0*/  IMAD.MOV.U32 R2, RZ, RZ, R0 ;  /* 0x000000ffff027224 */ /* 0x000fe400078e0000 */
[----:B------:R-:W-:-:S05]  /*01f0*/  VIADD R0, R0, UR4 ;  /* 0x0000000400007c36 */ /* 0x000fca0008000000 */
[----:B------:R-:W-:Y:S02]  /*0200*/  ISETP.GE.AND P1, PT, R0, UR8, PT ;  /* 0x0000000800007c0c */ /* 0x000fe4000bf26270 */
[----:B------:R-:W-:-:S05]  /*0210*/  FFMA R3, RZ, R17, R5 ;  /* 0x00000011ff037223 */ /* 0x000fca0000000005 */
[----:B------:R-:W-:-:S13]  /*0220*/  FSETP.GT.AND P0, PT, |R3|, 1.469367938527859385e-39, PT ;  /* 0x001000000300780b */ /* 0x000fda0003f04200 */
[----:B------:R-:W-:Y:S05]  /*0230*/  @P0 BRA P2, `(.L_x_29) ;  /* 0x0000000000180947 */ /* 0x000fea0001000000 */
[----:B------:R-:W-:Y:S01]  /*0240*/  IMAD.MOV.U32 R7, RZ, RZ, R16 ;  /* 0x000000ffff077224 */ /* 0x000fe200078e0010 */
[----:B------:R-:W-:Y:S01]  /*0250*/  MOV R6, 0x280 ;  /* 0x0000028000067802 */ /* 0x000fe20000000f00 */
[----:B------:R-:W-:-:S07]  /*0260*/  IMAD.MOV.U32 R24, RZ, RZ, R17 ;  /* 0x000000ffff187224 */ /* 0x000fce00078e0011 */
[----:B----4-:R-:W-:Y:S05]  /*0270*/  CALL.REL.NOINC `($__internal_2_$__cuda_sm20_div_rn_f64_full) ;  /* 0x00000000007c7944 */ /* 0x010fea0003c00000 */
[----:B------:R-:W-:Y:S02]  /*0280*/  IMAD.MOV.U32 R4, RZ, RZ, R28 ;  /* 0x000000ffff047224 */ /* 0x000fe400078e001c */
[----:B------:R-:W-:-:S07]  /*0290*/  IMAD.MOV.U32 R5, RZ, RZ, R29 ;  /* 0x000000ffff057224 */ /* 0x000fce00078e001d */
.L_x_29:
[----:B------:R-:W-:Y:S05]  /*02a0*/  BSYNC.RECONVERGENT B0 ;  /* 0x0000000000007941 */ /* 0x000fea0003800200 */
.L_x_28:
[----:B------:R-:W0:Y:S01]  /*02b0*/  MUFU.RCP64H R7, R17 ;  /* 0x0000001100077308 */ /* 0x000e220000001800 */
[----:B------:R-:W-:Y:S01]  /*02c0*/  IMAD.MOV.U32 R6, RZ, RZ, 0x1 ;  /* 0x00000001ff067424 */ /* 0x000fe200078e00ff */
[----:B------:R-:W-:Y:S01]  /*02d0*/  FSETP.GEU.AND P2, PT, |R11|, 6.5827683646048100446e-37, PT ;  /* 0x036000000b00780b */ /* 0x000fe20003f4e200 */
[----:B------:R-:W-:Y:S01]  /*02e0*/  BSSY.RECONVERGENT B0, `(.L_x_30) ;  /* 0x0000015000007945 */ /* 0x000fe20003800200 */
[----:B----4-:R-:W-:-:S03]  /*02f0*/  IMAD.WIDE R20, R2, 0x10, R12 ;  /* 0x0000001002147825 */ /* 0x010fc600078e020c */
[----:B0-----:R-:W-:-:S08]  /*0300*/  DFMA R8, -R16, R6, 1 ;  /* 0x3ff000001008742b */ /* 0x001fd00000000106 */
        /* <DEDUP_REMOVED lines=15> */
[----:B------:R-:W-:Y:S05]  /*0400*/  CALL.REL.NOINC `($__internal_2_$__cuda_sm20_div_rn_f64_full) ;  /* 0x0000000000187944 */ /* 0x000fea0003c00000 */
[----:B------:R-:W-:Y:S02]  /*0410*/  IMAD.MOV.U32 R6, RZ, RZ, R28 ;  /* 0x000000ffff067224 */ /* 0x000fe400078e001c */
[----:B------:R-:W-:-:S07]  /*0420*/  IMAD.MOV.U32 R7, RZ, RZ, R29 ;  /* 0x000000ffff077224 */ /* 0x000fce00078e001d */
.L_x_31:
[----:B------:R-:W-:Y:S05]  /*0430*/  BSYNC.RECONVERGENT B0 ;  /* 0x0000000000007941 */ /* 0x000fea0003800200 */
.L_x_30:
[----:B------:R0:W-:Y:S01]  /*0440*/  STG.E.128 desc[UR6][R20.64], R4 ;  /* 0x0000000414007986 */ /* 0x0001e2000c101d06 */
[----:B------:R-:W-:Y:S05]  /*0450*/  @!P1 BRA `(.L_x_32) ;  /* 0xfffffffc00289947 */ /* 0x000fea000383ffff */
[----:B------:R-:W-:Y:S05]  /*0460*/  EXIT ;  /* 0x000000000000794d */ /* 0x000fea0003800000 */
        .weak           $__internal_2_$__cuda_sm20_div_rn_f64_full
        .type           $__internal_2_$__cuda_sm20_div_rn_f64_full,@function
        .size           $__internal_2_$__cuda_sm20_div_rn_f64_full,(.L_x_60 - $__internal_2_$__cuda_sm20_div_rn_f64_full)
$__internal_2_$__cuda_sm20_div_rn_f64_full:
[----:B------:R-:W-:Y:S01]  /*0470*/  IMAD.MOV.U32 R19, RZ, RZ, R9 ;  /* 0x000000ffff137224 */ /* 0x000fe200078e0009 */
[C---:B------:R-:W-:Y:S01]  /*0480*/  FSETP.GEU.AND P0, PT, |R24|.reuse, 1.469367938527859385e-39, PT ;  /* 0x001000001800780b */ /* 0x040fe20003f0e200 */
[----:B------:R-:W-:Y:S01]  /*0490*/  IMAD.MOV.U32 R18, RZ, RZ, R8 ;  /* 0x000000ffff127224 */ /* 0x000fe200078e0008 */
[----:B------:R-:W-:Y:S01]  /*04a0*/  LOP3.LUT R30, R24, 0x800fffff, RZ, 0xc0, !PT ;  /* 0x800fffff181e7812 */ /* 0x000fe200078ec0ff */
[--C-:B------:R-:W-:Y:S01]  /*04b0*/  IMAD.MOV.U32 R8, RZ, RZ, R7.reuse ;  /* 0x000000ffff087224 */ /* 0x100fe200078e0007 */
[C---:B------:R-:W-:Y:S01]  /*04c0*/  FSETP.GEU.AND P3, PT, |R19|.reuse, 1.469367938527859385e-39, PT ;  /* 0x001000001300780b */ /* 0x040fe20003f6e200 */
[----:B------:R-:W-:Y:S01]  /*04d0*/  IMAD.MOV.U32 R9, RZ, RZ, R24 ;  /* 0x000000ffff097224 */ /* 0x000fe200078e0018 */
[----:B------:R-:W-:Y:S01]  /*04e0*/  LOP3.LUT R31, R30, 0x3ff00000, RZ, 0xfc, !PT ;  /* 0x3ff000001e1f7812 */ /* 0x000fe200078efcff */
[----:B------:R-:W-:Y:S01]  /*04f0*/  IMAD.MOV.U32 R30, RZ, RZ, R7 ;  /* 0x000000ffff1e7224 */ /* 0x000fe200078e0007 */
[----:B------:R-:W-:Y:S01]  /*0500*/  LOP3.LUT R3, R19, 0x7ff00000, RZ, 0xc0, !PT ;  /* 0x7ff0000013037812 */ /* 0x000fe200078ec0ff */
[----:B------:R-:W-:Y:S01]  /*0510*/  IMAD.MOV.U32 R7, RZ, RZ, 0x1ca00000 ;  /* 0x1ca00000ff077424 */ /* 0x000fe200078e00ff */
[----:B------:R-:W-:Y:S01]  /*0520*/  LOP3.LUT R27, R24, 0x7ff00000, RZ, 0xc0, !PT ;  /* 0x7ff00000181b7812 */ /* 0x000fe200078ec0ff */
[----:B------:R-:W-:Y:S01]  /*0530*/  IMAD.MOV.U32 R28, RZ, RZ, 0x1 ;  /* 0x00000001ff1c7424 */ /* 0x000fe200078e00ff */
[----:B------:R-:W-:Y:S01]  /*0540*/  BSSY.RECONVERGENT B1, `(.L_x_33) ;  /* 0x000004e000017945 */ /* 0x000fe20003800200 */
[----:B------:R-:W-:Y:S01]  /*0550*/  @!P0 DMUL R30, R8, 8.98846567431157953865e+307 ;  /* 0x7fe00000081e8828 */ /* 0x000fe20000000000 */
[----:B------:R-:W-:Y:S01]  /*0560*/  ISETP.GE.U32.AND P2, PT, R3, R27, PT ;  /* 0x0000001b0300720c */ /* 0x000fe20003f46070 */
[----:B------:R-:W-:-:S02]  /*0570*/  IMAD.MOV.U32 R26, RZ, RZ, R3 ;  /* 0x000000ffff1a7224 */ /* 0x000fc400078e0003 */
[----:B------:R-:W-:Y:S02]  /*0580*/  @!P3 LOP3.LUT R22, R9, 0x7ff00000, RZ, 0xc0, !PT ;  /* 0x7ff000000916b812 */ /* 0x000fe400078ec0ff */
[----:B------:R-:W0:Y:S01]  /*0590*/  MUFU.RCP64H R29, R31 ;  /* 0x0000001f001d7308 */ /* 0x000e220000001800 */
[----:B------:R-:W-:Y:S02]  /*05a0*/  SEL R23, R7, 0x63400000, !P2 ;  /* 0x6340000007177807 */ /* 0x000fe40005000000 */
[----:B------:R-:W-:Y:S01]  /*05b0*/  @!P3 ISETP.GE.U32.AND P4, PT, R3, R22, PT ;  /* 0x000000160300b20c */ /* 0x000fe20003f86070 */
[----:B------:R-:W-:Y:S01]  /*05c0*/  IMAD.MOV.U32 R22, RZ, RZ, R18 ;  /* 0x000000ffff167224 */ /* 0x000fe200078e0012 */
[----:B------:R-:W-:Y:S02]  /*05d0*/  LOP3.LUT R23, R23, 0x800fffff, R19, 0xf8, !PT ;  /* 0x800fffff17177812 */ /* 0x000fe400078ef813 */
[----:B------:R-:W-:Y:S02]  /*05e0*/  @!P3 SEL R25, R7, 0x63400000, !P4 ;  /* 0x634000000719b807 */ /* 0x000fe40006000000 */
[----:B------:R-:W-:-:S02]  /*05f0*/  @!P0 LOP3.LUT R27, R31, 0x7ff00000, RZ, 0xc0, !PT ;  /* 0x7ff000001f1b8812 */ /* 0x000fc400078ec0ff */
[----:B------:R-:W-:-:S04]  /*0600*/  @!P3 LOP3.LUT R24, R25, 0x80000000, R19, 0xf8, !PT ;  /* 0x800000001918b812 */ /* 0x000fc800078ef813 */
[----:B------:R-:W-:Y:S01]  /*0610*/  @!P3 LOP3.LUT R25, R24, 0x100000, RZ, 0xfc, !PT ;  /* 0x001000001819b812 */ /* 0x000fe200078efcff */
[----:B------:R-:W-:-:S06]  /*0620*/  @!P3 IMAD.MOV.U32 R24, RZ, RZ, RZ ;  /* 0x000000ffff18b224 */ /* 0x000fcc00078e00ff */
[----:B------:R-:W-:Y:S02]  /*0630*/  @!P3 DFMA R22, R22, 2, -R24 ;  /* 0x400000001616b82b */ /* 0x000fe40000000818 */
[----:B0-----:R-:W-:-:S08]  /*0640*/  DFMA R24, R28, -R30, 1 ;  /* 0x3ff000001c18742b */ /* 0x001fd0000000081e */
[----:B------:R-:W-:Y:S01]  /*0650*/  DFMA R24, R24, R24, R24 ;  /* 0x000000181818722b */ /* 0x000fe20000000018 */
[----:B------:R-:W-:-:S07]  /*0660*/  @!P3 LOP3.LUT R26, R23, 0x7ff00000, RZ, 0xc0, !PT ;  /* 0x7ff00000171ab812 */ /* 0x000fce00078ec0ff */
[----:B------:R-:W-:-:S08]  /*0670*/  DFMA R24, R28, R24, R28 ;  /* 0x000000181c18722b */ /* 0x000fd0000000001c */
[----:B------:R-:W-:-:S08]  /*0680*/  DFMA R32, R24, -R30, 1 ;  /* 0x3ff000001820742b */ /* 0x000fd0000000081e */
[----:B------:R-:W-:-:S08]  /*0690*/  DFMA R32, R24, R32, R24 ;  /* 0x000000201820722b */ /* 0x000fd00000000018 */
[----:B------:R-:W-:-:S08]  /*06a0*/  DMUL R28, R32, R22 ;  /* 0x00000016201c7228 */ /* 0x000fd00000000000 */
[----:B------:R-:W-:-:S08]  /*06b0*/  DFMA R24, R28, -R30, R22 ;  /* 0x8000001e1c18722b */ /* 0x000fd00000000016 */
[----:B------:R-:W-:Y:S01]  /*06c0*/  DFMA R24, R32, R24, R28 ;  /* 0x000000182018722b */ /* 0x000fe2000000001c */
[----:B------:R-:W-:-:S05]  /*06d0*/  VIADD R28, R26, 0xffffffff ;  /* 0xffffffff1a1c7836 */ /* 0x000fca0000000000 */
[----:B------:R-:W-:Y:S01]  /*06e0*/  ISETP.GT.U32.AND P0, PT, R28, 0x7feffffe, PT ;  /* 0x7feffffe1c00780c */ /* 0x000fe20003f04070 */
[----:B------:R-:W-:-:S05]  /*06f0*/  VIADD R28, R27, 0xffffffff ;  /* 0xffffffff1b1c7836 */ /* 0x000fca0000000000 */
[----:B------:R-:W-:-:S13]  /*0700*/  ISETP.GT.U32.OR P0, PT, R28, 0x7feffffe, P0 ;  /* 0x7feffffe1c00780c */ /* 0x000fda0000704470 */
[----:B------:R-:W-:Y:S05]  /*0710*/  @P0 BRA `(.L_x_34) ;  /* 0x00000000006c0947 */ /* 0x000fea0003800000 */
[----:B------:R-:W-:-:S04]  /*0720*/  LOP3.LUT R26, R9, 0x7ff00000, RZ, 0xc0, !PT ;  /* 0x7ff00000091a7812 */ /* 0x000fc800078ec0ff */
[CC--:B------:R-:W-:Y:S02]  /*0730*/  VIADDMNMX R18, R3.reuse, -R26.reuse, 0xb9600000, !PT ;  /* 0xb960000003127446 */ /* 0x0c0fe4000780091a */
[----:B------:R-:W-:Y:S02]  /*0740*/  ISETP.GE.U32.AND P0, PT, R3, R26, PT ;  /* 0x0000001a0300720c */ /* 0x000fe40003f06070 */
[----:B------:R-:W-:Y:S02]  /*0750*/  VIMNMX R3, PT, PT, R18, 0x46a00000, PT ;  /* 0x46a0000012037848 */ /* 0x000fe40003fe0100 */
[----:B------:R-:W-:-:S05]  /*0760*/  SEL R18, R7, 0x63400000, !P0 ;  /* 0x6340000007127807 */ /* 0x000fca0004000000 */
[----:B------:R-:W-:Y:S02]  /*0770*/  IMAD.IADD R3, R3, 0x1, -R18 ;  /* 0x0000000103037824 */ /* 0x000fe400078e0a12 */
[----:B------:R-:W-:Y:S02]  /*0780*/  IMAD.MOV.U32 R18, RZ, RZ, RZ ;  /* 0x000000ffff127224 */ /* 0x000fe400078e00ff */
        /* <DEDUP_REMOVED lines=12> */
[----:B------:R-:W-:Y:S01]  /*0850*/  IMAD.MOV.U32 R8, RZ, RZ, RZ ;  /* 0x000000ffff087224 */ /* 0x000fe200078e00ff */
[----:B------:R-:W-:-:S05]  /*0860*/  IADD3 R3, PT, PT, -R3, -0x43300000, RZ ;  /* 0xbcd0000003037810 */ /* 0x000fca0007ffe1ff */
[----:B------:R-:W-:-:S03]  /*0870*/  DFMA R8, R28, -R8, R24 ;  /* 0x800000081c08722b */ /* 0x000fc60000000018 */
[----:B------:R-:W-:-:S07]  /*0880*/  LOP3.LUT R7, R19, R7, RZ, 0x3c, !PT ;  /* 0x0000000713077212 */ /* 0x000fce00078e3cff */
[----:B------:R-:W-:-:S04]  /*0890*/  FSETP.NEU.AND P0, PT, |R9|, R3, PT ;  /* 0x000000030900720b */ /* 0x000fc80003f0d200 */
[----:B------:R-:W-:Y:S02]  /*08a0*/  FSEL R28, R18, R28, !P0 ;  /* 0x0000001c121c7208 */ /* 0x000fe40004000000 */
[----:B------:R-:W-:Y:S01]  /*08b0*/  FSEL R29, R7, R29, !P0 ;  /* 0x0000001d071d7208 */ /* 0x000fe20004000000 */
[----:B------:R-:W-:Y:S06]  /*08c0*/  BRA `(.L_x_35) ;  /* 0x0000000000547947 */ /* 0x000fec0003800000 */
.L_x_34:
        /* <DEDUP_REMOVED lines=16> */
.L_x_37:
[----:B------:R-:W-:Y:S01]  /*09d0*/  LOP3.LUT R29, R9, 0x80000, RZ, 0xfc, !PT ;  /* 0x00080000091d7812 */ /* 0x000fe200078efcff */
[----:B------:R-:W-:Y:S01]  /*09e0*/  IMAD.MOV.U32 R28, RZ, RZ, R8 ;  /* 0x000000ffff1c7224 */ /* 0x000fe200078e0008 */
[----:B------:R-:W-:Y:S06]  /*09f0*/  BRA `(.L_x_35) ;  /* 0x0000000000087947 */ /* 0x000fec0003800000 */
.L_x_36:
[----:B------:R-:W-:Y:S01]  /*0a00*/  LOP3.LUT R29, R19, 0x80000, RZ, 0xfc, !PT ;  /* 0x00080000131d7812 */ /* 0x000fe200078efcff */
[----:B------:R-:W-:-:S07]  /*0a10*/  IMAD.MOV.U32 R28, RZ, RZ, R18 ;  /* 0x000000ffff1c7224 */ /* 0x000fce00078e0012 */
.L_x_35:
[----:B------:R-:W-:Y:S05]  /*0a20*/  BSYNC.RECONVERGENT B1 ;  /* 0x0000000000017941 */ /* 0x000fea0003800200 */
.L_x_33:
[----:B------:R-:W-:-:S04]  /*0a30*/  IMAD.MOV.U32 R7, RZ, RZ, 0x0 ;  /* 0x00000000ff077424 */ /* 0x000fc800078e00ff */
[----:B------:R-:W-:Y:S05]  /*0a40*/  RET.REL.NODEC R6 `(_ZN3GPU18divideByRealKernelI7double2dEEvPT_PKT0_S3_i) ;  /* 0xfffffff4066c7950 */ /* 0x000fea0003c3ffff */
.L_x_38:
        /* <DEDUP_REMOVED lines=11> */
.L_x_60:


//--------------------- .text._ZN3GPU18divideByRealKernelI6float2fEEvPT_PKT0_S3_i --------------------------
	.section	.text._ZN3GPU18divideByRealKernelI6float2fEEvPT_PKT0_S3_i,"ax",@progbits
	.align	128
        .global         _ZN3GPU18divideByRealKernelI6float2fEEvPT_PKT0_S3_i
        .type           _ZN3GPU18divideByRealKernelI6float2fEEvPT_PKT0_S3_i,@function
        .size           _ZN3GPU18divideByRealKernelI6float2fEEvPT_PKT0_S3_i,(.L_x_61 - _ZN3GPU18divideByRealKernelI6float2fEEvPT_PKT0_S3_i)
        .other          _ZN3GPU18divideByRealKernelI6float2fEEvPT_PKT0_S3_i,@"STO_CUDA_ENTRY STV_DEFAULT"
_ZN3GPU18divideByRealKernelI6float2fEEvPT_PKT0_S3_i:
.text._ZN3GPU18divideByRealKernelI6float2fEEvPT_PKT0_S3_i:
        /* <DEDUP_REMOVED lines=14> */
[----:B0-----:R0:W5:Y:S01]  /*00e0*/  LDG.E.CONSTANT R12, desc[UR6][R2.64] ;  /* 0x00000006020c7981 */ /* 0x001162000c1e9900 */
[----:B-1-3--:R-:W-:-:S12]  /*00f0*/  UIMAD UR4, UR4, UR5, URZ ;  /* 0x00000005040472a4 */ /* 0x00afd8000f8e02ff */
.L_x_43:
[----:B0-2---:R-:W-:-:S06]  /*0100*/  IMAD.WIDE R2, R13, 0x8, R8 ;  /* 0x000000080d027825 */ /* 0x005fcc00078e0208 */
[----:B------:R-:W2:Y:S01]  /*0110*/  LDG.E.64.CONSTANT R2, desc[UR6][R2.64] ;  /* 0x0000000602027981 */ /* 0x000ea2000c1e9b00 */
[----:B-1---5:R-:W0:Y:S01]  /*0120*/  MUFU.RCP R5, R12 ;  /* 0x0000000c00057308 */ /* 0x022e220000001000 */
        /* <DEDUP_REMOVED lines=13> */
[----:B----4-:R-:W-:Y:S05]  /*0200*/  CALL.REL.NOINC `($__internal_3_$__cuda_sm3x_div_rn_noftz_f32_slowpath) ;  /* 0x0000000000547944 */ /* 0x010fea0003c00000 */
[----:B------:R-:W-:-:S07]  /*0210*/  IMAD.MOV.U32 R4, RZ, RZ, R0 ;  /* 0x000000ffff047224 */ /* 0x000fce00078e0000 */
.L_x_40:
[----:B------:R-:W-:Y:S05]  /*0220*/  BSYNC.RECONVERGENT B0 ;  /* 0x0000000000007941 */ /* 0x000fea0003800200 */
.L_x_39:
[----:B------:R-:W0:Y:S01]  /*0230*/  MUFU.RCP R5, R12 ;  /* 0x0000000c00057308 */ /* 0x000e220000001000 */
[----:B------:R-:W-:Y:S01]  /*0240*/  BSSY.RECONVERGENT B0, `(.L_x_41) ;  /* 0x000000e000007945 */ /* 0x000fe20003800200 */
[----:B----4-:R-:W-:-:S06]  /*0250*/  IMAD.WIDE R10, R11, 0x8, R6 ;  /* 0x000000080b0a7825 */ /* 0x010fcc00078e0206 */
        /* <DEDUP_REMOVED lines=10> */
[----:B------:R-:W-:Y:S05]  /*0300*/  CALL.REL.NOINC `($__internal_3_$__cuda_sm3x_div_rn_noftz_f32_slowpath) ;  /* 0x0000000000147944 */ /* 0x000fea0003c00000 */
[----:B------:R-:W-:-:S07]  /*0310*/  IMAD.MOV.U32 R5, RZ, RZ, R0 ;  /* 0x000000ffff057224 */ /* 0x000fce00078e0000 */
.L_x_42:
[----:B------:R-:W-:Y:S05]  /*0320*/  BSYNC.RECONVERGENT B0 ;  /* 0x0000000000007941 */ /* 0x000fea0003800200 */
.L_x_41:
[----:B------:R1:W-:Y:S01]  /*0330*/  STG.E.64 desc[UR6][R10.64], R4 ;  /* 0x000000040a007986 */ /* 0x0003e2000c101b06 */
[----:B------:R-:W-:Y:S05]  /*0340*/  @!P2 BRA `(.L_x_43) ;  /* 0xfffffffc006ca947 */ /* 0x000fea000383ffff */
[----:B------:R-:W-:Y:S05]  /*0350*/  EXIT ;  /* 0x000000000000794d */ /* 0x000fea0003800000 */
        .weak           $__internal_3_$__cuda_sm3x_div_rn_noftz_f32_slowpath
        .type           $__internal_3_$__cuda_sm3x_div_rn_noftz_f32_slowpath,@function
        .size           $__internal_3_$__cuda_sm3x_div_rn_noftz_f32_slowpath,(.L_x_61 - $__internal_3_$__cuda_sm3x_div_rn_noftz_f32_slowpath)
$__internal_3_$__cuda_sm3x_div_rn_noftz_f32_slowpath:
        /* <DEDUP_REMOVED lines=32> */
[----:B------:R-:W-:Y:S02]  /*0560*/  @!P1 FFMA R5, R5, 1.84467440737095516160e+19, RZ ;  /* 0x5f80000005059823 */ /* 0x000fe400000000ff */
[----:B------:R-:W-:-:S07]  /*0570*/  @!P1 VIADD R16, R16, 0x40 ;  /* 0x0000004010109836 */ /* 0x000fce0000000000 */
.L_x_45:
[----:B------:R-:W-:Y:S01]  /*0580*/  LEA R0, R15, 0xc0800000, 0x17 ;  /* 0xc08000000f007811 */ /* 0x000fe200078eb8ff */
[----:B------:R-:W-:Y:S01]  /*0590*/  VIADD R17, R17, 0xffffff81 ;  /* 0xffffff8111117836 */ /* 0x000fe20000000000 */
[----:B------:R-:W-:Y:S03]  /*05a0*/  BSSY.RECONVERGENT B2, `(.L_x_50) ;  /* 0x0000035000027945 */ /* 0x000fe60003800200 */
[----:B------:R-:W-:Y:S02]  /*05b0*/  IMAD.IADD R18, R5, 0x1, -R0 ;  /* 0x0000000105127824 */ /* 0x000fe400078e0a00 */
[C---:B------:R-:W-:Y:S01]  /*05c0*/  IMAD R0, R17.reuse, -0x800000, R2 ;  /* 0xff80000011007824 */ /* 0x040fe200078e0202 */
[----:B------:R-:W-:Y:S01]  /*05d0*/  IADD3 R17, PT, PT, R17, 0x7f, -R15 ;  /* 0x0000007f11117810 */ /* 0x000fe20007ffe80f */
[----:B------:R-:W0:Y:S01]  /*05e0*/  MUFU.RCP R5, R18 ;  /* 0x0000001200057308 */ /* 0x000e220000001000 */
[----:B------:R-:W-:-:S03]  /*05f0*/  FADD.FTZ R19, -R18, -RZ ;  /* 0x800000ff12137221 */ /* 0x000fc60000010100 */
[----:B------:R-:W-:Y:S02]  /*0600*/  IMAD.IADD R17, R17, 0x1, R16 ;  /* 0x0000000111117824 */ /* 0x000fe400078e0210 */
[----:B0-----:R-:W-:-:S04]  /*0610*/  FFMA R20, R5, R19, 1 ;  /* 0x3f80000005147423 */ /* 0x001fc80000000013 */
        /* <DEDUP_REMOVED lines=19> */
[-C--:B------:R-:W-:Y:S01]  /*0750*/  FFMA.RZ R15, R5, R19.reuse, R2 ;  /* 0x00000013050f7223 */ /* 0x080fe2000000c002 */
[----:B------:R-:W-:Y:S01]  /*0760*/  IMAD.MOV R17, RZ, RZ, -R18 ;  /* 0x000000ffff117224 */ /* 0x000fe200078e0a12 */
[C---:B------:R-:W-:Y:S02]  /*0770*/  ISETP.NE.AND P3, PT, R18.reuse, RZ, PT ;  /* 0x000000ff1200720c */ /* 0x040fe40003f65270 */
[C---:B------:R-:W-:Y:S02]  /*0780*/  ISETP.NE.AND P1, PT, R18.reuse, RZ, PT ;  /* 0x000000ff1200720c */ /* 0x040fe40003f25270 */
[----:B------:R-:W-:Y:S01]  /*0790*/  LOP3.LUT R16, R15, 0x7fffff, RZ, 0xc0, !PT ;  /* 0x007fffff0f107812 */ /* 0x000fe200078ec0ff */
[CCC-:B------:R-:W-:Y:S01]  /*07a0*/  FFMA.RP R15, R5.reuse, R19.reuse, R2.reuse ;  /* 0x00000013050f7223 */ /* 0x1c0fe20000008002 */
[----:B------:R-:W-:Y:S01]  /*07b0*/  FFMA.RM R2, R5, R19, R2 ;  /* 0x0000001305027223 */ /* 0x000fe20000004002 */
[----:B------:R-:W-:Y:S01]  /*07c0*/  VIADD R5, R18, 0x20 ;  /* 0x0000002012057836 */ /* 0x000fe20000000000 */
[----:B------:R-:W-:-:S03]  /*07d0*/  LOP3.LUT R16, R16, 0x800000, RZ, 0xfc, !PT ;  /* 0x0080000010107812 */ /* 0x000fc600078efcff */
[----:B------:R-:W-:Y:S02]  /*07e0*/  FSETP.NEU.FTZ.AND P0, PT, R15, R2, PT ;  /* 0x000000020f00720b */ /* 0x000fe40003f1d000 */
[----:B------:R-:W-:Y:S02]  /*07f0*/  SHF.L.U32 R5, R16, R5, RZ ;  /* 0x0000000510057219 */ /* 0x000fe400000006ff */
        /* <DEDUP_REMOVED lines=11> */
.L_x_52:
[----:B------:R-:W-:-:S04]  /*08b0*/  LOP3.LUT R0, R0, 0x80000000, RZ, 0xc0, !PT ;  /* 0x8000000000007812 */ /* 0x000fc800078ec0ff */
[----:B------:R-:W-:Y:S01]  /*08c0*/  LOP3.LUT R0, R0, 0x7f800000, RZ, 0xfc, !PT ;  /* 0x7f80000000007812 */ /* 0x000fe200078efcff */
[----:B------:R-:W-:Y:S06]  /*08d0*/  BRA `(.L_x_53) ;  /* 0x0000000000047947 */ /* 0x000fec0003800000 */
.L_x_51:
[----:B------:R-:W-:-:S07]  /*08e0*/  IMAD R0, R17, 0x800000, R0 ;  /* 0x0080000011007824 */ /* 0x000fce00078e0200 */
.L_x_53:
[----:B------:R-:W-:Y:S05]  /*08f0*/  BSYNC.RECONVERGENT B2 ;  /* 0x0000000000027941 */ /* 0x000fea0003800200 */
.L_x_50:
[----:B------:R-:W-:Y:S05]  /*0900*/  BRA `(.L_x_54) ;  /* 0x0000000000207947 */ /* 0x000fea0003800000 */
.L_x_49:
[----:B------:R-:W-:-:S04]  /*0910*/  LOP3.LUT R0, R5, 0x80000000, R2, 0x48, !PT ;  /* 0x8000000005007812 */ /* 0x000fc800078e4802 */
[----:B------:R-:W-:Y:S01]  /*0920*/  LOP3.LUT R0, R0, 0x7f800000, RZ, 0xfc, !PT ;  /* 0x7f80000000007812 */ /* 0x000fe200078efcff */
[----:B------:R-:W-:Y:S06]  /*0930*/  BRA `(.L_x_54) ;  /* 0x0000000000147947 */ /* 0x000fec0003800000 */
.L_x_48:
[----:B------:R-:W-:Y:S01]  /*0940*/  LOP3.LUT R0, R5, 0x80000000, R2, 0x48, !PT ;  /* 0x8000000005007812 */ /* 0x000fe200078e4802 */
[----:B------:R-:W-:Y:S06]  /*0950*/  BRA `(.L_x_54) ;  /* 0x00000000000c7947 */ /* 0x000fec0003800000 */
.L_x_47:
[----:B------:R-:W0:Y:S01]  /*0960*/  MUFU.RSQ R0, -QNAN ;  /* 0xffc0000000007908 */ /* 0x000e220000001400 */
[----:B------:R-:W-:Y:S05]  /*0970*/  BRA `(.L_x_54) ;  /* 0x0000000000047947 */ /* 0x000fea0003800000 */
.L_x_46:
[----:B------:R-:W-:-:S07]  /*0980*/  FADD.FTZ R0, R2, R5 ;  /* 0x0000000502007221 */ /* 0x000fce0000010000 */
.L_x_54:
[----:B------:R-:W-:Y:S05]  /*0990*/  BSYNC.RECONVERGENT B1 ;  /* 0x0000000000017941 */ /* 0x000fea0003800200 */
.L_x_44:
[----:B------:R-:W-:-:S04]  /*09a0*/  IMAD.MOV.U32 R15, RZ, RZ, 0x0 ;  /* 0x00000000ff0f7424 */ /* 0x000fc800078e00ff */
[----:B0-----:R-:W-:Y:S05]  /*09b0*/  RET.REL.NODEC R14 `(_ZN3GPU18divideByRealKernelI6float2fEEvPT_PKT0_S3_i) ;  /* 0xfffffff40e907950 */ /* 0x001fea0003c3ffff */
.L_x_55:
        /* <DEDUP_REMOVED lines=12> */
.L_x_61:


//--------------------- .text._ZN3GPU16addInPlaceKernelI7double2EEvPT_S3_ --------------------------
	.section	.text._ZN3GPU16addInPlaceKernelI7double2EEvPT_S3_,"ax",@progbits
	.align	128
        .global         _ZN3GPU16addInPlaceKernelI7double2EEvPT_S3_
        .type           _ZN3GPU16addInPlaceKernelI7double2EEvPT_S3_,@function
        .size           _ZN3GPU16addInPlaceKernelI7double2EEvPT_S3_,(.L_x_66 - _ZN3GPU16addInPlaceKernelI7double2EEvPT_S3_)
        .other          _ZN3GPU16addInPlaceKernelI7double2EEvPT_S3_,@"STO_CUDA_ENTRY STV_DEFAULT"
_ZN3GPU16addInPlaceKernelI7double2EEvPT_S3_:
.text._ZN3GPU16addInPlaceKernelI7double2EEvPT_S3_:
[----:B------:R-:W-:Y:S08]  /*0000*/  LDC R1, c[0x0][0x37c] ;  /* 0x0000df00ff017b82 */ /* 0x000ff00000000800 */
[----:B------:R-:W0:Y:S01]  /*0010*/  LDC.64 R2, c[0x0][0x388] ;  /* 0x0000e200ff027b82 */ /* 0x000e220000000a00 */
[----:B------:R-:W0:Y:S07]  /*0020*/  LDCU.64 UR4, c[0x0][0x358] ;  /* 0x00006b00ff0477ac */ /* 0x000e2e0008000a00 */
[----:B------:R-:W1:Y:S01]  /*0030*/  LDC.64 R8, c[0x0][0x380] ;  /* 0x0000e000ff087b82 */ /* 0x000e620000000a00 */
[----:B0-----:R-:W2:Y:S04]  /*0040*/  LDG.E.128.CONSTANT R4, desc[UR4][R2.64] ;  /* 0x0000000402047981 */ /* 0x001ea8000c1e9d00 */
[----:B-1----:R-:W2:Y:S02]  /*0050*/  LDG.E.128 R12, desc[UR4][R8.64] ;  /* 0x00000004080c7981 */ /* 0x002ea4000c1e1d00 */
[----:B--2---:R-:W-:-:S02]  /*0060*/  DADD R4, R4, R12 ;  /* 0x0000000004047229 */ /* 0x004fc4000000000c */
[----:B------:R-:W-:-:S07]  /*0070*/  DADD R6, R6, R14 ;  /* 0x0000000006067229 */ /* 0x000fce000000000e */
[----:B------:R-:W-:Y:S01]  /*0080*/  STG.E.128 desc[UR4][R8.64], R4 ;  /* 0x0000000408007986 */ /* 0x000fe2000c101d04 */
[----:B------:R-:W-:Y:S05]  /*0090*/  EXIT ;  /* 0x000000000000794d */ /* 0x000fea0003800000 */
.L_x_56:
        /* <DEDUP_REMOVED lines=14> */
.L_x_66:


//--------------------- .text._ZN3GPU16addInPlaceKernelI6float2EEvPT_S3_ --------------------------
	.section	.text._ZN3GPU16addInPlaceKernelI6float2EEvPT_S3_,"ax",@progbits
	.align	128
        .global         _ZN3GPU16addInPlaceKernelI6float2EEvPT_S3_
        .type           _ZN3GPU16addInPlaceKernelI6float2EEvPT_S3_,@function
        .size           _ZN3GPU16addInPlaceKernelI6float2EEvPT_S3_,(.L_x_67 - _ZN3GPU16addInPlaceKernelI6float2EEvPT_S3_)
        .other          _ZN3GPU16addInPlaceKernelI6float2EEvPT_S3_,@"STO_CUDA_ENTRY STV_DEFAULT"
_ZN3GPU16addInPlaceKernelI6float2EEvPT_S3_:
.text._ZN3GPU16addInPlaceKernelI6float2EEvPT_S3_:
[----:B------:R-:W-:Y:S08]  /*0000*/  LDC R1, c[0x0][0x37c] ;  /* 0x0000df00ff017b82 */ /* 0x000ff00000000800 */
[----:B------:R-:W0:Y:S01]  /*0010*/  LDC.64 R2, c[0x0][0x388] ;  /* 0x0000e200ff027b82 */ /* 0x000e220000000a00 */
[----:B------:R-:W0:Y:S07]  /*0020*/  LDCU.64 UR4, c[0x0][0x358] ;  /* 0x00006b00ff0477ac */ /* 0x000e2e0008000a00 */
[----:B------:R-:W1:Y:S01]  /*0030*/  LDC.64 R4, c[0x0][0x380] ;  /* 0x0000e000ff047b82 */ /* 0x000e620000000a00 */
[----:B0-----:R-:W2:Y:S04]  /*0040*/  LDG.E.64.CONSTANT R2, desc[UR4][R2.64] ;  /* 0x0000000402027981 */ /* 0x001ea8000c1e9b00 */
[----:B-1----:R-:W2:Y:S02]  /*0050*/  LDG.E.64 R6, desc[UR4][R4.64] ;  /* 0x0000000404067981 */ /* 0x002ea4000c1e1b00 */
[----:B--2---:R-:W-:Y:S01]  /*0060*/  FADD R6, R2, R6 ;  /* 0x0000000602067221 */ /* 0x004fe20000000000 */
[----:B------:R-:W-:-:S05]  /*0070*/  FADD R7, R3, R7 ;  /* 0x0000000703077221 */ /* 0x000fca0000000000 */
[----:B------:R-:W-:Y:S01]  /*0080*/  STG.E.64 desc[UR4][R4.64], R6 ;  /* 0x0000000604007986 */ /* 0x000fe2000c101b04 */
[----:B------:R-:W-:Y:S05]  /*0090*/  EXIT ;  /* 0x000000000000794d */ /* 0x000fea0003800000 */
.L_x_57:
        /* <DEDUP_REMOVED lines=14> */
.L_x_67:


//--------------------- .nv.shared.reserved.0     --------------------------
	.section	.nv.shared.reserved.0,"aw",@nobits
	.weak		__nv_reservedSMEM_offset_0_alias
	.size		__nv_reservedSMEM_offset_0_alias, 0, 64
	.other		__nv_reservedSMEM_offset_0_alias,@"STO_CUDA_RESERVED_SHARED STV_DEFAULT"
__nv_reservedSMEM_offset_0_alias:
	.zero		0
	.zero		64


//--------------------- .nv.constant0._ZN3GPU20eigshNormalizeKernelI7double2EEvPT_S3_iPKS2_S5_ --------------------------
	.section	.nv.constant0._ZN3GPU20eigshNormalizeKernelI7double2EEvPT_S3_iPKS2_S5_,"a",@progbits
	.sectionflags	@""
	.align	4
.nv.constant0._ZN3GPU20eigshNormalizeKernelI7double2EEvPT_S3_iPKS2_S5_:
	.zero		936


//--------------------- .nv.constant0._ZN3GPU20eigshNormalizeKernelI6float2EEvPT_S3_iPKS2_S5_ --------------------------
	.section	.nv.constant0._ZN3GPU20eigshNormalizeKernelI6float2EEvPT_S3_iPKS2_S5_,"a",@progbits
	.sectionflags	@""
	.align	4
.nv.constant0._ZN3GPU20eigshNormalizeKernelI6float2EEvPT_S3_iPKS2_S5_:
	.zero		936


//--------------------- .nv.constant0._ZN3GPU18divideByRealKernelI7double2dEEvPT_PKT0_S3_i --------------------------
	.section	.nv.constant0._ZN3GPU18divideByRealKernelI7double2dEEvPT_PKT0_S3_i,"a",@progbits
	.sectionflags	@""
	.align	4
.nv.constant0._ZN3GPU18divideByRealKernelI7double2dEEvPT_PKT0_S3_i:
	.zero		924


//--------------------- .nv.constant0._ZN3GPU18divideByRealKernelI6float2fEEvPT_PKT0_S3_i --------------------------
	.section	.nv.constant0._ZN3GPU18divideByRealKernelI6float2fEEvPT_PKT0_S3_i,"a",@progbits
	.sectionflags	@""
	.align	4
.nv.constant0._ZN3GPU18divideByRealKernelI6float2fEEvPT_PKT0_S3_i:
	.zero		924


//--------------------- .nv.constant0._ZN3GPU16addInPlaceKernelI7double2EEvPT_S3_ --------------------------
	.section	.nv.constant0._ZN3GPU16addInPlaceKernelI7double2EEvPT_S3_,"a",@progbits
	.sectionflags	@""
	.align	4
.nv.constant0._ZN3GPU16addInPlaceKernelI7double2EEvPT_S3_:
	.zero		912


//--------------------- .nv.constant0._ZN3GPU16addInPlaceKernelI6float2EEvPT_S3_ --------------------------
	.section	.nv.constant0._ZN3GPU16addInPlaceKernelI6float2EEvPT_S3_,"a",@progbits
	.sectionflags	@""
	.align	4
.nv.constant0._ZN3GPU16addInPlaceKernelI6float2EEvPT_S3_:
	.zero		912


//--------------------- SYMBOLS --------------------------

	.type		.nv.reservedSmem.offset0,@object
	.size		.nv.reservedSmem.offset0,0x4
